// auto-generated by cutlass_sweep.gemm — config: {"arch": "sm_90", "cluster_m": 1, "cluster_n": 1, "dtype": "bf16", "dtype_b": "bf16", "layout": "nt", "stages": 0, "tile_k": 64, "tile_m": 256, "tile_n": 224}
#include "cutlass/cutlass.h"
#include "cutlass/gemm/collective/collective_builder.hpp"
#include "cutlass/gemm/device/gemm_universal_adapter.h"
#include "cutlass/gemm/kernel/gemm_universal.hpp"
#include "cutlass/epilogue/collective/collective_builder.hpp"

using ElemA = cutlass::bfloat16_t;
using ElemB = cutlass::bfloat16_t;
using ElemCD = cutlass::bfloat16_t;
using Acc  = float;
using TileShape    = cute::Shape<cute::_256, cute::_224, cute::_64>;
using ClusterShape = cute::Shape<cute::_1, cute::_1, cute::_1>;

using CollectiveEpilogue = typename cutlass::epilogue::collective::CollectiveBuilder<
    cutlass::arch::Sm90, cutlass::arch::OpClassTensorOp,
    TileShape, ClusterShape,
    cutlass::epilogue::collective::EpilogueTileAuto,
    Acc, Acc,
    ElemCD, cutlass::layout::RowMajor, 128 / cutlass::sizeof_bits<ElemCD>::value,
    ElemCD, cutlass::layout::RowMajor, 128 / cutlass::sizeof_bits<ElemCD>::value,
    cutlass::epilogue::collective::EpilogueScheduleAuto
  >::CollectiveOp;

using CollectiveMainloop = typename cutlass::gemm::collective::CollectiveBuilder<
    cutlass::arch::Sm90, cutlass::arch::OpClassTensorOp,
    ElemA, cutlass::layout::RowMajor, 128 / cutlass::sizeof_bits<ElemA>::value,
    ElemB, cutlass::layout::ColumnMajor, 128 / cutlass::sizeof_bits<ElemB>::value,
    Acc,
    TileShape, ClusterShape,
    cutlass::gemm::collective::StageCountAutoCarveout<static_cast<int>(sizeof(typename CollectiveEpilogue::SharedStorage))>,
    cutlass::gemm::collective::KernelScheduleAuto
  >::CollectiveOp;

using GemmKernel = cutlass::gemm::kernel::GemmUniversal<
    cute::Shape<int,int,int,int>,
    CollectiveMainloop,
    CollectiveEpilogue
>;
using Gemm = cutlass::gemm::device::GemmUniversalAdapter<GemmKernel>;

// Force the device kernel symbol into the cubin without needing a host main.
auto* _anchor = &cutlass::device_kernel<GemmKernel>;


// ===== COMPILED SASS (sm_90a) =====

	.target	sm_90a

	.elftype	@"ET_EXEC"


//--------------------- .note.nv.tkinfo           --------------------------
	.section	.note.nv.tkinfo,"",@"SHT_NOTE"
	.sectionflags	@"SHF_NOTE_NV_TKINFO"
	.tkinfo
        /*0018*/ 	.word	0x00000002
        /*0030*/ 	.string	""
        /*0030*/ 	.string	"ptxas"
        /*0030*/ 	.string	"Cuda compilation tools, release 13.0, V13.0.88"
        /*0030*/ 	.string	"Build cuda_13.0.r13.0/compiler.36424714_0"
        /*0030*/ 	.string	"-arch sm_90a -m 64 "



//--------------------- .note.nv.cuinfo           --------------------------
	.section	.note.nv.cuinfo,"",@"SHT_NOTE"
	.sectionflags	@"SHF_NOTE_NV_CUINFO"
        /*0018*/ 	.short	0x0002
        /*001a*/ 	.short	0x005a
        /*001c*/ 	.short	0x0082
	.zero		2


//--------------------- .nv.info                  --------------------------
	.section	.nv.info,"",@"SHT_CUDA_INFO"
	.align	4


	//----- nvinfo : EIATTR_REGCOUNT
	.align		4
        /*0000*/ 	.byte	0x04, 0x2f
        /*0002*/ 	.short	(.L_15 - .L_14)
	.align		4
.L_14:
        /*0004*/ 	.word	index@(_ZN7cutlass13device_kernelINS_4gemm6kernel13GemmUniversalIN4cute5tupleIJiiiiEEENS1_10collective13CollectiveMmaINS1_34MainloopSm90TmaGmmaWarpSpecializedILi3ENS5_IJNS4_1CILi1EEESB_SB_EEENS1_35KernelTmaWarpSpecializedCooperativeEEENS5_IJNSA_ILi256EEENSA_ILi224EEENSA_ILi64EEEEEENS_10bfloat16_tENS5_IJlSB_lEEESJ_SK_NS4_8TiledMMAINS4_8MMA_AtomIJNS4_4SM904GMMA27MMA_64x32x16_F32BF16BF16_SSILNSO_5MajorE0ELSQ_0ELNSO_7ScaleInE1ELSR_1EEEEEENS4_6LayoutINS5_IJNSA_ILi2EEESB_SB_EEENS5_IJSB_NSA_ILi0EEESX_EEEEENS5_IJNS4_10UnderscoreES10_S10_EEEEENS4_13SM90_TMA_LOADENS4_14ComposedLayoutINS4_7SwizzleILi3ELi4ELi3EEENS4_18smem_ptr_flag_bitsILi16EEENSU_INS5_IJNSA_ILi8EEESH_EEENS5_IJSH_SB_EEEEEEEvNS4_8identityES13_S1D_vS1E_EENS_8epilogue10collective6detail29Sm90TmaWarpSpecializedAdapterINS1H_15DefaultEpilogueISJ_SK_SK_NS1G_6thread17LinearCombinationISJ_Li1EffLNS1L_9ScaleType4KindE0ELNS_15FloatRoundStyleE2ESJ_EENS1_15EpilogueDefaultEEEEEvvEEEEvNT_6ParamsE)
        /*0008*/ 	.word	0x000000a8


	//----- nvinfo : EIATTR_FRAME_SIZE
	.align		4
.L_15:
        /*000c*/ 	.byte	0x04, 0x11
        /*000e*/ 	.short	(.L_17 - .L_16)
	.align		4
.L_16:
        /*0010*/ 	.word	index@(_ZN7cutlass13device_kernelINS_4gemm6kernel13GemmUniversalIN4cute5tupleIJiiiiEEENS1_10collective13CollectiveMmaINS1_34MainloopSm90TmaGmmaWarpSpecializedILi3ENS5_IJNS4_1CILi1EEESB_SB_EEENS1_35KernelTmaWarpSpecializedCooperativeEEENS5_IJNSA_ILi256EEENSA_ILi224EEENSA_ILi64EEEEEENS_10bfloat16_tENS5_IJlSB_lEEESJ_SK_NS4_8TiledMMAINS4_8MMA_AtomIJNS4_4SM904GMMA27MMA_64x32x16_F32BF16BF16_SSILNSO_5MajorE0ELSQ_0ELNSO_7ScaleInE1ELSR_1EEEEEENS4_6LayoutINS5_IJNSA_ILi2EEESB_SB_EEENS5_IJSB_NSA_ILi0EEESX_EEEEENS5_IJNS4_10UnderscoreES10_S10_EEEEENS4_13SM90_TMA_LOADENS4_14ComposedLayoutINS4_7SwizzleILi3ELi4ELi3EEENS4_18smem_ptr_flag_bitsILi16EEENSU_INS5_IJNSA_ILi8EEESH_EEENS5_IJSH_SB_EEEEEEEvNS4_8identityES13_S1D_vS1E_EENS_8epilogue10collective6detail29Sm90TmaWarpSpecializedAdapterINS1H_15DefaultEpilogueISJ_SK_SK_NS1G_6thread17LinearCombinationISJ_Li1EffLNS1L_9ScaleType4KindE0ELNS_15FloatRoundStyleE2ESJ_EENS1_15EpilogueDefaultEEEEEvvEEEEvNT_6ParamsE)
        /*0014*/ 	.word	0x00000140


	//----- nvinfo : EIATTR_MIN_STACK_SIZE
	.align		4
.L_17:
        /*0018*/ 	.byte	0x04, 0x12
        /*001a*/ 	.short	(.L_19 - .L_18)
	.align		4
.L_18:
        /*001c*/ 	.word	index@(_ZN7cutlass13device_kernelINS_4gemm6kernel13GemmUniversalIN4cute5tupleIJiiiiEEENS1_10collective13CollectiveMmaINS1_34MainloopSm90TmaGmmaWarpSpecializedILi3ENS5_IJNS4_1CILi1EEESB_SB_EEENS1_35KernelTmaWarpSpecializedCooperativeEEENS5_IJNSA_ILi256EEENSA_ILi224EEENSA_ILi64EEEEEENS_10bfloat16_tENS5_IJlSB_lEEESJ_SK_NS4_8TiledMMAINS4_8MMA_AtomIJNS4_4SM904GMMA27MMA_64x32x16_F32BF16BF16_SSILNSO_5MajorE0ELSQ_0ELNSO_7ScaleInE1ELSR_1EEEEEENS4_6LayoutINS5_IJNSA_ILi2EEESB_SB_EEENS5_IJSB_NSA_ILi0EEESX_EEEEENS5_IJNS4_10UnderscoreES10_S10_EEEEENS4_13SM90_TMA_LOADENS4_14ComposedLayoutINS4_7SwizzleILi3ELi4ELi3EEENS4_18smem_ptr_flag_bitsILi16EEENSU_INS5_IJNSA_ILi8EEESH_EEENS5_IJSH_SB_EEEEEEEvNS4_8identityES13_S1D_vS1E_EENS_8epilogue10collective6detail29Sm90TmaWarpSpecializedAdapterINS1H_15DefaultEpilogueISJ_SK_SK_NS1G_6thread17LinearCombinationISJ_Li1EffLNS1L_9ScaleType4KindE0ELNS_15FloatRoundStyleE2ESJ_EENS1_15EpilogueDefaultEEEEEvvEEEEvNT_6ParamsE)
        /*0020*/ 	.word	0x00000140
.L_19:


//--------------------- .nv.compat                --------------------------
	.section	.nv.compat,"",@"SHT_CUDA_COMPAT_INFO"
	.align	4
        /*0000*/ 	.byte	0x02, 0x09, 0x01, 0x00, 0x02, 0x02, 0x04, 0x00, 0x02, 0x05, 0x05, 0x00, 0x03, 0x07, 0x01, 0x01
        /*0010*/ 	.byte	0x02, 0x03, 0x01, 0x00, 0x02, 0x06, 0x01, 0x00, 0x04, 0x0b, 0x08, 0x00, 0x00, 0x00, 0x00, 0x00
        /*0020*/ 	.byte	0x00, 0x00, 0x00, 0x00


//--------------------- .nv.info._ZN7cutlass13device_kernelINS_4gemm6kernel13GemmUniversalIN4cute5tupleIJiiiiEEENS1_10collective13CollectiveMmaINS1_34MainloopSm90TmaGmmaWarpSpecializedILi3ENS5_IJNS4_1CILi1EEESB_SB_EEENS1_35KernelTmaWarpSpecializedCooperativeEEENS5_IJNSA_ILi256EEENSA_ILi224EEENSA_ILi64EEEEEENS_10bfloat16_tENS5_IJlSB_lEEESJ_SK_NS4_8TiledMMAINS4_8MMA_AtomIJNS4_4SM904GMMA27MMA_64x32x16_F32BF16BF16_SSILNSO_5MajorE0ELSQ_0ELNSO_7ScaleInE1ELSR_1EEEEEENS4_6LayoutINS5_IJNSA_ILi2EEESB_SB_EEENS5_IJSB_NSA_ILi0EEESX_EEEEENS5_IJNS4_10UnderscoreES10_S10_EEEEENS4_13SM90_TMA_LOADENS4_14ComposedLayoutINS4_7SwizzleILi3ELi4ELi3EEENS4_18smem_ptr_flag_bitsILi16EEENSU_INS5_IJNSA_ILi8EEESH_EEENS5_IJSH_SB_EEEEEEEvNS4_8identityES13_S1D_vS1E_EENS_8epilogue10collective6detail29Sm90TmaWarpSpecializedAdapterINS1H_15DefaultEpilogueISJ_SK_SK_NS1G_6thread17LinearCombinationISJ_Li1EffLNS1L_9ScaleType4KindE0ELNS_15FloatRoundStyleE2ESJ_EENS1_15EpilogueDefaultEEEEEvvEEEEvNT_6ParamsE --------------------------
	.section	.nv.info._ZN7cutlass13device_kernelINS_4gemm6kernel13GemmUniversalIN4cute5tupleIJiiiiEEENS1_10collective13CollectiveMmaINS1_34MainloopSm90TmaGmmaWarpSpecializedILi3ENS5_IJNS4_1CILi1EEESB_SB_EEENS1_35KernelTmaWarpSpecializedCooperativeEEENS5_IJNSA_ILi256EEENSA_ILi224EEENSA_ILi64EEEEEENS_10bfloat16_tENS5_IJlSB_lEEESJ_SK_NS4_8TiledMMAINS4_8MMA_AtomIJNS4_4SM904GMMA27MMA_64x32x16_F32BF16BF16_SSILNSO_5MajorE0ELSQ_0ELNSO_7ScaleInE1ELSR_1EEEEEENS4_6LayoutINS5_IJNSA_ILi2EEESB_SB_EEENS5_IJSB_NSA_ILi0EEESX_EEEEENS5_IJNS4_10UnderscoreES10_S10_EEEEENS4_13SM90_TMA_LOADENS4_14ComposedLayoutINS4_7SwizzleILi3ELi4ELi3EEENS4_18smem_ptr_flag_bitsILi16EEENSU_INS5_IJNSA_ILi8EEESH_EEENS5_IJSH_SB_EEEEEEEvNS4_8identityES13_S1D_vS1E_EENS_8epilogue10collective6detail29Sm90TmaWarpSpecializedAdapterINS1H_15DefaultEpilogueISJ_SK_SK_NS1G_6thread17LinearCombinationISJ_Li1EffLNS1L_9ScaleType4KindE0ELNS_15FloatRoundStyleE2ESJ_EENS1_15EpilogueDefaultEEEEEvvEEEEvNT_6ParamsE,"",@"SHT_CUDA_INFO"
	.sectionflags	@""
	.align	4


	//----- nvinfo : EIATTR_CUDA_API_VERSION
	.align		4
        /*0000*/ 	.byte	0x04, 0x37
        /*0002*/ 	.short	(.L_21 - .L_20)
.L_20:
        /*0004*/ 	.word	0x00000082


	//----- nvinfo : EIATTR_KPARAM_INFO
	.align		4
.L_21:
        /*0008*/ 	.byte	0x04, 0x17
        /*000a*/ 	.short	(.L_23 - .L_22)
.L_22:
        /*000c*/ 	.word	0x00000000
        /*0010*/ 	.short	0x0000
        /*0012*/ 	.short	0x0070
        /*0014*/ 	.byte	0x00, 0xf0, 0x01, 0x10


	//----- nvinfo : EIATTR_SPARSE_MMA_MASK
	.align		4
.L_23:
        /*0018*/ 	.byte	0x03, 0x50
        /*001a*/ 	.short	0x0000


	//----- nvinfo : EIATTR_MAXREG_COUNT
	.align		4
        /*001c*/ 	.byte	0x03, 0x1b
        /*001e*/ 	.short	0x00a8


	//----- nvinfo : EIATTR_NUM_BARRIERS
	.align		4
        /*0020*/ 	.byte	0x02, 0x4c
        /*0022*/ 	.byte	0x01
	.zero		1


	//----- nvinfo : EIATTR_EXTERNS
	.align		4
        /*0024*/ 	.byte	0x04, 0x0f
        /*0026*/ 	.short	(.L_25 - .L_24)


	//   ....[0]....
	.align		4
.L_24:
        /*0028*/ 	.word	index@(__assertfail)


	//----- nvinfo : EIATTR_ANNOTATIONS
	.align		4
.L_25:
        /*002c*/ 	.byte	0x04, 0x55
        /*002e*/ 	.short	(.L_27 - .L_26)


	//   ....[0]....
.L_26:
        /*0030*/ 	.word	0x00000001
        /*0034*/ 	.byte	0x70, 0x06, 0x00, 0x00, 0x01, 0x00, 0x00, 0x00, 0x90, 0x06, 0x00, 0x00, 0x01, 0x00, 0x00, 0x00
        /* <DEDUP_REMOVED lines=120> */
        /*07c4*/ 	.byte	0xf0, 0x4d, 0x01, 0x00, 0x01, 0x00, 0x00, 0x00, 0x10, 0x4e, 0x01, 0x00


	//----- nvinfo : EIATTR_MERCURY_ISA_VERSION
	.align		4
.L_27:
        /*07d0*/ 	.byte	0x03, 0x5f
        /*07d2*/ 	.short	0x0101


	//----- nvinfo : EIATTR_INT_WARP_WIDE_INSTR_OFFSETS
	.align		4
        /*07d4*/ 	.byte	0x04, 0x31
        /*07d6*/ 	.short	(.L_29 - .L_28)


	//   ....[0]....
.L_28:
        /*07d8*/ 	.word	0x000004e0


	//   ....[1]....
        /*07dc*/ 	.word	0x000004f0


	//   ....[2]....
        /*07e0*/ 	.word	0x00000580


	//----- nvinfo : EIATTR_COOP_GROUP_MASK_REGIDS
	.align		4
.L_29:
        /*07e4*/ 	.byte	0x04, 0x29
        /*07e6*/ 	.short	(.L_31 - .L_30)


	//   ....[0]....
.L_30:
        /*07e8*/ 	.word	0xffffffff


	//   ....[1]....
        /*07ec*/ 	.word	0xffffffff


	//   ....[2]....
        /*07f0*/ 	.word	0xffffffff


	//   ....[3]....
        /*07f4*/ 	.word	0xffffffff


	//   ....[4]....
        /*07f8*/ 	.word	0xffffffff


	//----- nvinfo : EIATTR_COOP_GROUP_INSTR_OFFSETS
	.align		4
.L_31:
        /*07fc*/ 	.byte	0x04, 0x28
        /*07fe*/ 	.short	(.L_33 - .L_32)


	//   ....[0]....
.L_32:
        /*0800*/ 	.word	0x00000070


	//   ....[1]....
        /*0804*/ 	.word	0x00000080


	//   ....[2]....
        /*0808*/ 	.word	0x000001a0


	//   ....[3]....
        /*080c*/ 	.word	0x00000390


	//   ....[4]....
        /*0810*/ 	.word	0x00001150


	//----- nvinfo : EIATTR_REG_RECONFIG
	.align		4
.L_33:
        /*0814*/ 	.byte	0x01, 0x54
	.zero		2


	//----- nvinfo : EIATTR_SYSCALL_OFFSETS
	.align		4
        /*0818*/ 	.byte	0x04, 0x46
        /*081a*/ 	.short	(.L_35 - .L_34)


	//   ....[0]....
.L_34:
        /*081c*/ 	.word	0x00001300


	//----- nvinfo : EIATTR_MBARRIER_INSTR_OFFSETS
	.align		4
.L_35:
        /*0820*/ 	.byte	0x04, 0x39
        /*0822*/ 	.short	(.L_37 - .L_36)


	//   ....[0]....
.L_36:
        /*0824*/ 	.word	0x00000320
        /*0828*/ 	.word	0x000000ff
        /*082c*/ 	.word	0x00000000
        /*0830*/ 	.short	0x0100
        /*0832*/ 	.byte	0x08
	.zero		1


	//   ....[1]....
        /*0834*/ 	.word	0x00000330
        /*0838*/ 	.word	0x000000ff
        /*083c*/ 	.word	0x00000018
        /*0840*/ 	.short	0x0100
        /*0842*/ 	.byte	0x08
	.zero		1


	//   ....[2]....
        /*0844*/ 	.word	0x00000340
        /*0848*/ 	.word	0x000000ff
        /*084c*/ 	.word	0x00000008
        /*0850*/ 	.short	0x0100
        /*0852*/ 	.byte	0x08
	.zero		1


	//   ....[3]....
        /*0854*/ 	.word	0x00000350
        /*0858*/ 	.word	0x000000ff
        /*085c*/ 	.word	0x00000020
        /*0860*/ 	.short	0x0100
        /*0862*/ 	.byte	0x08
	.zero		1


	//   ....[4]....
        /*0864*/ 	.word	0x00000360
        /*0868*/ 	.word	0x000000ff
        /*086c*/ 	.word	0x00000010
        /*0870*/ 	.short	0x0100
        /*0872*/ 	.byte	0x08
	.zero		1


	//   ....[5]....
        /*0874*/ 	.word	0x00000370
        /*0878*/ 	.word	0x000000ff
        /*087c*/ 	.word	0x00000028
        /*0880*/ 	.short	0x0100
        /*0882*/ 	.byte	0x08
	.zero		1


	//   ....[6]....
        /*0884*/ 	.word	0x00000600
        /*0888*/ 	.word	0x000000ff
        /*088c*/ 	.word	0x00000040
        /*0890*/ 	.short	0x0100
        /*0892*/ 	.byte	0x10
	.zero		1


	//   ....[7]....
        /*0894*/ 	.word	0x000006a0
        /*0898*/ 	.word	0x000000ff
        /*089c*/ 	.word	0x00000048
        /*08a0*/ 	.short	0x0100
        /*08a2*/ 	.byte	0x10
	.zero		1


	//   ....[8]....
        /*08a4*/ 	.word	0x000013a0
        /*08a8*/ 	.word	0x00000003
        /*08ac*/ 	.word	0x00000000
        /*08b0*/ 	.short	0x010a
        /*08b2*/ 	.byte	0x3f
	.zero		1


	//   ....[9]....
        /*08b4*/ 	.word	0x000013e0
        /*08b8*/ 	.word	0x00000003
        /*08bc*/ 	.word	0x00000000
        /*08c0*/ 	.short	0x010a
        /*08c2*/ 	.byte	0x3f
	.zero		1


	//   ....[10]....
        /*08c4*/ 	.word	0x000033b0
        /*08c8*/ 	.word	0x000000ff
        /*08cc*/ 	.word	0x00000000
        /*08d0*/ 	.short	0x010a
        /*08d2*/ 	.byte	0x04
	.zero		1


	//   ....[11]....
        /*08d4*/ 	.word	0x000033f0
        /*08d8*/ 	.word	0x000000ff
        /*08dc*/ 	.word	0x00000000
        /*08e0*/ 	.short	0x010a
        /*08e2*/ 	.byte	0x04
	.zero		1


	//   ....[12]....
        /*08e4*/ 	.word	0x000053a0
        /*08e8*/ 	.word	0x000000ff
        /*08ec*/ 	.word	0x00000000
        /*08f0*/ 	.short	0x0101
        /*08f2*/ 	.byte	0x04
	.zero		1


	//   ....[13]....
        /*08f4*/ 	.word	0x00005570
        /*08f8*/ 	.word	0x00000000
        /*08fc*/ 	.word	0x00000000
        /*0900*/ 	.short	0x0101
        /*0902*/ 	.byte	0x3f
	.zero		1


	//   ....[14]....
        /*0904*/ 	.word	0x00014990
        /*0908*/ 	.word	0x0000000c
        /*090c*/ 	.word	0x00000018
        /*0910*/ 	.short	0x010a
        /*0912*/ 	.byte	0x3f
	.zero		1


	//   ....[15]....
        /*0914*/ 	.word	0x00014d10
        /*0918*/ 	.word	0x00000002
        /*091c*/ 	.word	0x00000048
        /*0920*/ 	.short	0x0101
        /*0922*/ 	.byte	0x3f
	.zero		1


	//   ....[16]....
        /*0924*/ 	.word	0x00015510
        /*0928*/ 	.word	0x00000005
        /*092c*/ 	.word	0x00000000
        /*0930*/ 	.short	0x010a
        /*0932*/ 	.byte	0x3f
	.zero		1


	//   ....[17]....
        /*0934*/ 	.word	0x000155a0
        /*0938*/ 	.word	0x00000007
        /*093c*/ 	.word	0x00000000
        /*0940*/ 	.short	0x010a
        /*0942*/ 	.byte	0x3f
	.zero		1


	//   ....[18]....
        /*0944*/ 	.word	0x00015630
        /*0948*/ 	.word	0x00000003
        /*094c*/ 	.word	0x00000000
        /*0950*/ 	.short	0x010a
        /*0952*/ 	.byte	0x3f
	.zero		1


	//   ....[19]....
        /*0954*/ 	.word	0x00015690
        /*0958*/ 	.word	0x00000003
        /*095c*/ 	.word	0x00000000
        /*0960*/ 	.short	0x010a
        /*0962*/ 	.byte	0x3f
	.zero		1


	//   ....[20]....
        /*0964*/ 	.word	0x000156f0
        /*0968*/ 	.word	0x00000004
        /*096c*/ 	.word	0x00000000
        /*0970*/ 	.short	0x010a
        /*0972*/ 	.byte	0x3f
	.zero		1


	//   ....[21]....
        /*0974*/ 	.word	0x000157c0
        /*0978*/ 	.word	0x0000000c
        /*097c*/ 	.word	0x00000018
        /*0980*/ 	.short	0x010a
        /*0982*/ 	.byte	0x3f
	.zero		1


	//   ....[22]....
        /*0984*/ 	.word	0x00015890
        /*0988*/ 	.word	0x00000005
        /*098c*/ 	.word	0x00000000
        /*0990*/ 	.short	0x010a
        /*0992*/ 	.byte	0x3f
	.zero		1


	//   ....[23]....
        /*0994*/ 	.word	0x000158e0
        /*0998*/ 	.word	0x00000007
        /*099c*/ 	.word	0x00000000
        /*09a0*/ 	.short	0x010a
        /*09a2*/ 	.byte	0x3f
	.zero		1


	//----- nvinfo : EIATTR_NUM_MBARRIERS
	.align		4
.L_37:
        /*09a4*/ 	.byte	0x03, 0x38
        /*09a6*/ 	.short	0x0008


	//----- nvinfo : EIATTR_EXIT_INSTR_OFFSETS
	.align		4
        /*09a8*/ 	.byte	0x04, 0x1c
        /*09aa*/ 	.short	(.L_39 - .L_38)


	//   ....[0]....
.L_38:
        /*09ac*/ 	.word	0x00000700


	//   ....[1]....
        /*09b0*/ 	.word	0x00001070


	//   ....[2]....
        /*09b4*/ 	.word	0x00013f10


	//   ....[3]....
        /*09b8*/ 	.word	0x00014620


	//   ....[4]....
        /*09bc*/ 	.word	0x00015680


	//----- nvinfo : EIATTR_MAX_THREADS
	.align		4
.L_39:
        /*09c0*/ 	.byte	0x04, 0x05
        /*09c2*/ 	.short	(.L_41 - .L_40)
.L_40:
        /*09c4*/ 	.word	0x00000180
        /*09c8*/ 	.word	0x00000001
        /*09cc*/ 	.word	0x00000001


	//----- nvinfo : EIATTR_CRS_STACK_SIZE
	.align		4
.L_41:
        /*09d0*/ 	.byte	0x04, 0x1e
        /*09d2*/ 	.short	(.L_43 - .L_42)
.L_42:
        /*09d4*/ 	.word	0x00000000


	//----- nvinfo : EIATTR_CBANK_PARAM_SIZE
	.align		4
.L_43:
        /*09d8*/ 	.byte	0x03, 0x19
        /*09da*/ 	.short	0x0470


	//----- nvinfo : EIATTR_PARAM_CBANK
	.align		4
        /*09dc*/ 	.byte	0x04, 0x0a
        /*09de*/ 	.short	(.L_45 - .L_44)
	.align		4
.L_44:
        /*09e0*/ 	.word	index@(.nv.constant0._ZN7cutlass13device_kernelINS_4gemm6kernel13GemmUniversalIN4cute5tupleIJiiiiEEENS1_10collective13CollectiveMmaINS1_34MainloopSm90TmaGmmaWarpSpecializedILi3ENS5_IJNS4_1CILi1EEESB_SB_EEENS1_35KernelTmaWarpSpecializedCooperativeEEENS5_IJNSA_ILi256EEENSA_ILi224EEENSA_ILi64EEEEEENS_10bfloat16_tENS5_IJlSB_lEEESJ_SK_NS4_8TiledMMAINS4_8MMA_AtomIJNS4_4SM904GMMA27MMA_64x32x16_F32BF16BF16_SSILNSO_5MajorE0ELSQ_0ELNSO_7ScaleInE1ELSR_1EEEEEENS4_6LayoutINS5_IJNSA_ILi2EEESB_SB_EEENS5_IJSB_NSA_ILi0EEESX_EEEEENS5_IJNS4_10UnderscoreES10_S10_EEEEENS4_13SM90_TMA_LOADENS4_14ComposedLayoutINS4_7SwizzleILi3ELi4ELi3EEENS4_18smem_ptr_flag_bitsILi16EEENSU_INS5_IJNSA_ILi8EEESH_EEENS5_IJSH_SB_EEEEEEEvNS4_8identityES13_S1D_vS1E_EENS_8epilogue10collective6detail29Sm90TmaWarpSpecializedAdapterINS1H_15DefaultEpilogueISJ_SK_SK_NS1G_6thread17LinearCombinationISJ_Li1EffLNS1L_9ScaleType4KindE0ELNS_15FloatRoundStyleE2ESJ_EENS1_15EpilogueDefaultEEEEEvvEEEEvNT_6ParamsE)
        /*09e4*/ 	.short	0x0210
        /*09e6*/ 	.short	0x0470


	//----- nvinfo : EIATTR_SW_WAR
	.align		4
.L_45:
        /*09e8*/ 	.byte	0x04, 0x36
        /*09ea*/ 	.short	(.L_47 - .L_46)
.L_46:
        /*09ec*/ 	.word	0x00000008
.L_47:


//--------------------- .nv.callgraph             --------------------------
	.section	.nv.callgraph,"",@"SHT_CUDA_CALLGRAPH"
	.align	4
	.sectionentsize	8
	.align		4
        /*0000*/ 	.word	0x00000000
	.align		4
        /*0004*/ 	.word	0xffffffff
	.align		4
        /*0008*/ 	.word	index@(_ZN7cutlass13device_kernelINS_4gemm6kernel13GemmUniversalIN4cute5tupleIJiiiiEEENS1_10collective13CollectiveMmaINS1_34MainloopSm90TmaGmmaWarpSpecializedILi3ENS5_IJNS4_1CILi1EEESB_SB_EEENS1_35KernelTmaWarpSpecializedCooperativeEEENS5_IJNSA_ILi256EEENSA_ILi224EEENSA_ILi64EEEEEENS_10bfloat16_tENS5_IJlSB_lEEESJ_SK_NS4_8TiledMMAINS4_8MMA_AtomIJNS4_4SM904GMMA27MMA_64x32x16_F32BF16BF16_SSILNSO_5MajorE0ELSQ_0ELNSO_7ScaleInE1ELSR_1EEEEEENS4_6LayoutINS5_IJNSA_ILi2EEESB_SB_EEENS5_IJSB_NSA_ILi0EEESX_EEEEENS5_IJNS4_10UnderscoreES10_S10_EEEEENS4_13SM90_TMA_LOADENS4_14ComposedLayoutINS4_7SwizzleILi3ELi4ELi3EEENS4_18smem_ptr_flag_bitsILi16EEENSU_INS5_IJNSA_ILi8EEESH_EEENS5_IJSH_SB_EEEEEEEvNS4_8identityES13_S1D_vS1E_EENS_8epilogue10collective6detail29Sm90TmaWarpSpecializedAdapterINS1H_15DefaultEpilogueISJ_SK_SK_NS1G_6thread17LinearCombinationISJ_Li1EffLNS1L_9ScaleType4KindE0ELNS_15FloatRoundStyleE2ESJ_EENS1_15EpilogueDefaultEEEEEvvEEEEvNT_6ParamsE)
	.align		4
        /*000c*/ 	.word	index@(__assertfail)
	.align		4
        /*0010*/ 	.word	0x00000000
	.align		4
        /*0014*/ 	.word	0xfffffffe
	.align		4
        /*0018*/ 	.word	0x00000000
	.align		4
        /*001c*/ 	.word	0xfffffffd
	.align		4
        /*0020*/ 	.word	0x00000000
	.align		4
        /*0024*/ 	.word	0xfffffffc


//--------------------- .nv.constant4             --------------------------
	.section	.nv.constant4,"a",@progbits
	.align	8
	.align		8
.nv.constant4:
        /*0000*/ 	.dword	__assertfail
	.align		8
        /*0008*/ 	.dword	__unnamed_1
	.align		8
        /*0010*/ 	.dword	_ZN39_INTERNAL_142d1253_4_k_cu_88190e58_68444cuda3std3__45__cpo5beginE
	.align		8
        /*0018*/ 	.dword	_ZN39_INTERNAL_142d1253_4_k_cu_88190e58_68444cuda3std3__45__cpo3endE
	.align		8
        /*0020*/ 	.dword	_ZN39_INTERNAL_142d1253_4_k_cu_88190e58_68444cuda3std3__45__cpo6cbeginE
	.align		8
        /*0028*/ 	.dword	_ZN39_INTERNAL_142d1253_4_k_cu_88190e58_68444cuda3std3__45__cpo4cendE
	.align		8
        /*0030*/ 	.dword	_ZN39_INTERNAL_142d1253_4_k_cu_88190e58_68444cuda3std3__441_GLOBAL__N__142d1253_4_k_cu_88190e58_68446ignoreE
	.align		8
        /*0038*/ 	.dword	_ZN39_INTERNAL_142d1253_4_k_cu_88190e58_68444cuda3std3__419piecewise_constructE
	.align		8
        /*0040*/ 	.dword	_ZN39_INTERNAL_142d1253_4_k_cu_88190e58_68444cuda3std3__48in_placeE
	.align		8
        /*0048*/ 	.dword	_ZN39_INTERNAL_142d1253_4_k_cu_88190e58_68444cuda3std6ranges3__45__cpo4swapE
	.align		8
        /*0050*/ 	.dword	_ZN39_INTERNAL_142d1253_4_k_cu_88190e58_68444cuda3std6ranges3__45__cpo9iter_moveE
	.align		8
        /*0058*/ 	.dword	_ZN39_INTERNAL_142d1253_4_k_cu_88190e58_68444cute7productE
	.align		8
        /*0060*/ 	.dword	_ZN39_INTERNAL_142d1253_4_k_cu_88190e58_68444cute1_E
	.align		8
        /*0068*/ 	.dword	$str$22
	.align		8
        /*0070*/ 	.dword	$str$23


//--------------------- .text._ZN7cutlass13device_kernelINS_4gemm6kernel13GemmUniversalIN4cute5tupleIJiiiiEEENS1_10collective13CollectiveMmaINS1_34MainloopSm90TmaGmmaWarpSpecializedILi3ENS5_IJNS4_1CILi1EEESB_SB_EEENS1_35KernelTmaWarpSpecializedCooperativeEEENS5_IJNSA_ILi256EEENSA_ILi224EEENSA_ILi64EEEEEENS_10bfloat16_tENS5_IJlSB_lEEESJ_SK_NS4_8TiledMMAINS4_8MMA_AtomIJNS4_4SM904GMMA27MMA_64x32x16_F32BF16BF16_SSILNSO_5MajorE0ELSQ_0ELNSO_7ScaleInE1ELSR_1EEEEEENS4_6LayoutINS5_IJNSA_ILi2EEESB_SB_EEENS5_IJSB_NSA_ILi0EEESX_EEEEENS5_IJNS4_10UnderscoreES10_S10_EEEEENS4_13SM90_TMA_LOADENS4_14ComposedLayoutINS4_7SwizzleILi3ELi4ELi3EEENS4_18smem_ptr_flag_bitsILi16EEENSU_INS5_IJNSA_ILi8EEESH_EEENS5_IJSH_SB_EEEEEEEvNS4_8identityES13_S1D_vS1E_EENS_8epilogue10collective6detail29Sm90TmaWarpSpecializedAdapterINS1H_15DefaultEpilogueISJ_SK_SK_NS1G_6thread17LinearCombinationISJ_Li1EffLNS1L_9ScaleType4KindE0ELNS_15FloatRoundStyleE2ESJ_EENS1_15EpilogueDefaultEEEEEvvEEEEvNT_6ParamsE --------------------------
	.section	.text._ZN7cutlass13device_kernelINS_4gemm6kernel13GemmUniversalIN4cute5tupleIJiiiiEEENS1_10collective13CollectiveMmaINS1_34MainloopSm90TmaGmmaWarpSpecializedILi3ENS5_IJNS4_1CILi1EEESB_SB_EEENS1_35KernelTmaWarpSpecializedCooperativeEEENS5_IJNSA_ILi256EEENSA_ILi224EEENSA_ILi64EEEEEENS_10bfloat16_tENS5_IJlSB_lEEESJ_SK_NS4_8TiledMMAINS4_8MMA_AtomIJNS4_4SM904GMMA27MMA_64x32x16_F32BF16BF16_SSILNSO_5MajorE0ELSQ_0ELNSO_7ScaleInE1ELSR_1EEEEEENS4_6LayoutINS5_IJNSA_ILi2EEESB_SB_EEENS5_IJSB_NSA_ILi0EEESX_EEEEENS5_IJNS4_10UnderscoreES10_S10_EEEEENS4_13SM90_TMA_LOADENS4_14ComposedLayoutINS4_7SwizzleILi3ELi4ELi3EEENS4_18smem_ptr_flag_bitsILi16EEENSU_INS5_IJNSA_ILi8EEESH_EEENS5_IJSH_SB_EEEEEEEvNS4_8identityES13_S1D_vS1E_EENS_8epilogue10collective6detail29Sm90TmaWarpSpecializedAdapterINS1H_15DefaultEpilogueISJ_SK_SK_NS1G_6thread17LinearCombinationISJ_Li1EffLNS1L_9ScaleType4KindE0ELNS_15FloatRoundStyleE2ESJ_EENS1_15EpilogueDefaultEEEEEvvEEEEvNT_6ParamsE,"ax",@progbits
	.align	128
.text._ZN7cutlass13device_kernelINS_4gemm6kernel13GemmUniversalIN4cute5tupleIJiiiiEEENS1_10collective13CollectiveMmaINS1_34MainloopSm90TmaGmmaWarpSpecializedILi3ENS5_IJNS4_1CILi1EEESB_SB_EEENS1_35KernelTmaWarpSpecializedCooperativeEEENS5_IJNSA_ILi256EEENSA_ILi224EEENSA_ILi64EEEEEENS_10bfloat16_tENS5_IJlSB_lEEESJ_SK_NS4_8TiledMMAINS4_8MMA_AtomIJNS4_4SM904GMMA27MMA_64x32x16_F32BF16BF16_SSILNSO_5MajorE0ELSQ_0ELNSO_7ScaleInE1ELSR_1EEEEEENS4_6LayoutINS5_IJNSA_ILi2EEESB_SB_EEENS5_IJSB_NSA_ILi0EEESX_EEEEENS5_IJNS4_10UnderscoreES10_S10_EEEEENS4_13SM90_TMA_LOADENS4_14ComposedLayoutINS4_7SwizzleILi3ELi4ELi3EEENS4_18smem_ptr_flag_bitsILi16EEENSU_INS5_IJNSA_ILi8EEESH_EEENS5_IJSH_SB_EEEEEEEvNS4_8identityES13_S1D_vS1E_EENS_8epilogue10collective6detail29Sm90TmaWarpSpecializedAdapterINS1H_15DefaultEpilogueISJ_SK_SK_NS1G_6thread17LinearCombinationISJ_Li1EffLNS1L_9ScaleType4KindE0ELNS_15FloatRoundStyleE2ESJ_EENS1_15EpilogueDefaultEEEEEvvEEEEvNT_6ParamsE:
        .type           _ZN7cutlass13device_kernelINS_4gemm6kernel13GemmUniversalIN4cute5tupleIJiiiiEEENS1_10collective13CollectiveMmaINS1_34MainloopSm90TmaGmmaWarpSpecializedILi3ENS5_IJNS4_1CILi1EEESB_SB_EEENS1_35KernelTmaWarpSpecializedCooperativeEEENS5_IJNSA_ILi256EEENSA_ILi224EEENSA_ILi64EEEEEENS_10bfloat16_tENS5_IJlSB_lEEESJ_SK_NS4_8TiledMMAINS4_8MMA_AtomIJNS4_4SM904GMMA27MMA_64x32x16_F32BF16BF16_SSILNSO_5MajorE0ELSQ_0ELNSO_7ScaleInE1ELSR_1EEEEEENS4_6LayoutINS5_IJNSA_ILi2EEESB_SB_EEENS5_IJSB_NSA_ILi0EEESX_EEEEENS5_IJNS4_10UnderscoreES10_S10_EEEEENS4_13SM90_TMA_LOADENS4_14ComposedLayoutINS4_7SwizzleILi3ELi4ELi3EEENS4_18smem_ptr_flag_bitsILi16EEENSU_INS5_IJNSA_ILi8EEESH_EEENS5_IJSH_SB_EEEEEEEvNS4_8identityES13_S1D_vS1E_EENS_8epilogue10collective6detail29Sm90TmaWarpSpecializedAdapterINS1H_15DefaultEpilogueISJ_SK_SK_NS1G_6thread17LinearCombinationISJ_Li1EffLNS1L_9ScaleType4KindE0ELNS_15FloatRoundStyleE2ESJ_EENS1_15EpilogueDefaultEEEEEvvEEEEvNT_6ParamsE,@function
        .size           _ZN7cutlass13device_kernelINS_4gemm6kernel13GemmUniversalIN4cute5tupleIJiiiiEEENS1_10collective13CollectiveMmaINS1_34MainloopSm90TmaGmmaWarpSpecializedILi3ENS5_IJNS4_1CILi1EEESB_SB_EEENS1_35KernelTmaWarpSpecializedCooperativeEEENS5_IJNSA_ILi256EEENSA_ILi224EEENSA_ILi64EEEEEENS_10bfloat16_tENS5_IJlSB_lEEESJ_SK_NS4_8TiledMMAINS4_8MMA_AtomIJNS4_4SM904GMMA27MMA_64x32x16_F32BF16BF16_SSILNSO_5MajorE0ELSQ_0ELNSO_7ScaleInE1ELSR_1EEEEEENS4_6LayoutINS5_IJNSA_ILi2EEESB_SB_EEENS5_IJSB_NSA_ILi0EEESX_EEEEENS5_IJNS4_10UnderscoreES10_S10_EEEEENS4_13SM90_TMA_LOADENS4_14ComposedLayoutINS4_7SwizzleILi3ELi4ELi3EEENS4_18smem_ptr_flag_bitsILi16EEENSU_INS5_IJNSA_ILi8EEESH_EEENS5_IJSH_SB_EEEEEEEvNS4_8identityES13_S1D_vS1E_EENS_8epilogue10collective6detail29Sm90TmaWarpSpecializedAdapterINS1H_15DefaultEpilogueISJ_SK_SK_NS1G_6thread17LinearCombinationISJ_Li1EffLNS1L_9ScaleType4KindE0ELNS_15FloatRoundStyleE2ESJ_EENS1_15EpilogueDefaultEEEEEvvEEEEvNT_6ParamsE,(.L_x_510 - _ZN7cutlass13device_kernelINS_4gemm6kernel13GemmUniversalIN4cute5tupleIJiiiiEEENS1_10collective13CollectiveMmaINS1_34MainloopSm90TmaGmmaWarpSpecializedILi3ENS5_IJNS4_1CILi1EEESB_SB_EEENS1_35KernelTmaWarpSpecializedCooperativeEEENS5_IJNSA_ILi256EEENSA_ILi224EEENSA_ILi64EEEEEENS_10bfloat16_tENS5_IJlSB_lEEESJ_SK_NS4_8TiledMMAINS4_8MMA_AtomIJNS4_4SM904GMMA27MMA_64x32x16_F32BF16BF16_SSILNSO_5MajorE0ELSQ_0ELNSO_7ScaleInE1ELSR_1EEEEEENS4_6LayoutINS5_IJNSA_ILi2EEESB_SB_EEENS5_IJSB_NSA_ILi0EEESX_EEEEENS5_IJNS4_10UnderscoreES10_S10_EEEEENS4_13SM90_TMA_LOADENS4_14ComposedLayoutINS4_7SwizzleILi3ELi4ELi3EEENS4_18smem_ptr_flag_bitsILi16EEENSU_INS5_IJNSA_ILi8EEESH_EEENS5_IJSH_SB_EEEEEEEvNS4_8identityES13_S1D_vS1E_EENS_8epilogue10collective6detail29Sm90TmaWarpSpecializedAdapterINS1H_15DefaultEpilogueISJ_SK_SK_NS1G_6thread17LinearCombinationISJ_Li1EffLNS1L_9ScaleType4KindE0ELNS_15FloatRoundStyleE2ESJ_EENS1_15EpilogueDefaultEEEEEvvEEEEvNT_6ParamsE)
        .other          _ZN7cutlass13device_kernelINS_4gemm6kernel13GemmUniversalIN4cute5tupleIJiiiiEEENS1_10collective13CollectiveMmaINS1_34MainloopSm90TmaGmmaWarpSpecializedILi3ENS5_IJNS4_1CILi1EEESB_SB_EEENS1_35KernelTmaWarpSpecializedCooperativeEEENS5_IJNSA_ILi256EEENSA_ILi224EEENSA_ILi64EEEEEENS_10bfloat16_tENS5_IJlSB_lEEESJ_SK_NS4_8TiledMMAINS4_8MMA_AtomIJNS4_4SM904GMMA27MMA_64x32x16_F32BF16BF16_SSILNSO_5MajorE0ELSQ_0ELNSO_7ScaleInE1ELSR_1EEEEEENS4_6LayoutINS5_IJNSA_ILi2EEESB_SB_EEENS5_IJSB_NSA_ILi0EEESX_EEEEENS5_IJNS4_10UnderscoreES10_S10_EEEEENS4_13SM90_TMA_LOADENS4_14ComposedLayoutINS4_7SwizzleILi3ELi4ELi3EEENS4_18smem_ptr_flag_bitsILi16EEENSU_INS5_IJNSA_ILi8EEESH_EEENS5_IJSH_SB_EEEEEEEvNS4_8identityES13_S1D_vS1E_EENS_8epilogue10collective6detail29Sm90TmaWarpSpecializedAdapterINS1H_15DefaultEpilogueISJ_SK_SK_NS1G_6thread17LinearCombinationISJ_Li1EffLNS1L_9ScaleType4KindE0ELNS_15FloatRoundStyleE2ESJ_EENS1_15EpilogueDefaultEEEEEvvEEEEvNT_6ParamsE,@"STO_CUDA_ENTRY STV_DEFAULT"
_ZN7cutlass13device_kernelINS_4gemm6kernel13GemmUniversalIN4cute5tupleIJiiiiEEENS1_10collective13CollectiveMmaINS1_34MainloopSm90TmaGmmaWarpSpecializedILi3ENS5_IJNS4_1CILi1EEESB_SB_EEENS1_35KernelTmaWarpSpecializedCooperativeEEENS5_IJNSA_ILi256EEENSA_ILi224EEENSA_ILi64EEEEEENS_10bfloat16_tENS5_IJlSB_lEEESJ_SK_NS4_8TiledMMAINS4_8MMA_AtomIJNS4_4SM904GMMA27MMA_64x32x16_F32BF16BF16_SSILNSO_5MajorE0ELSQ_0ELNSO_7ScaleInE1ELSR_1EEEEEENS4_6LayoutINS5_IJNSA_ILi2EEESB_SB_EEENS5_IJSB_NSA_ILi0EEESX_EEEEENS5_IJNS4_10UnderscoreES10_S10_EEEEENS4_13SM90_TMA_LOADENS4_14ComposedLayoutINS4_7SwizzleILi3ELi4ELi3EEENS4_18smem_ptr_flag_bitsILi16EEENSU_INS5_IJNSA_ILi8EEESH_EEENS5_IJSH_SB_EEEEEEEvNS4_8identityES13_S1D_vS1E_EENS_8epilogue10collective6detail29Sm90TmaWarpSpecializedAdapterINS1H_15DefaultEpilogueISJ_SK_SK_NS1G_6thread17LinearCombinationISJ_Li1EffLNS1L_9ScaleType4KindE0ELNS_15FloatRoundStyleE2ESJ_EENS1_15EpilogueDefaultEEEEEvvEEEEvNT_6ParamsE:
[----:B------:R-:W0:Y:S02]  /*0000*/  LDC R1, c[0x0][0x28] ;  /* 0x00000a00ff017b82 */ /* 0x000e240000000800 */
[----:B0-----:R-:W-:Y:S01]  /*0010*/  VIADD R1, R1, 0xfffffec0 ;  /* 0xfffffec001017836 */ /* 0x001fe20000000000 */
[----:B------:R-:W0:Y:S01]  /*0020*/  S2R R2, SR_TID.X ;  /* 0x0000000000027919 */ /* 0x000e220000002100 */
[----:B------:R-:W-:Y:S01]  /*0030*/  ELECT P0, URZ, PT ;  /* 0x00000000003f782f */ /* 0x000fe20003800000 */
[----:B------:R-:W-:Y:S01]  /*0040*/  BSSY B0, `(.L_x_0) ;  /* 0x0000015000007945 */ /* 0x000fe20003800000 */
[--C-:B0-----:R-:W-:Y:S02]  /*0050*/  SHF.R.U32.HI R0, RZ, 0x5, R2.reuse ;  /* 0x00000005ff007819 */ /* 0x101fe40000011602 */
[----:B------:R-:W-:-:S03]  /*0060*/  SHF.R.U32.HI R2, RZ, 0x7, R2 ;  /* 0x00000007ff027819 */ /* 0x000fc60000011602 */
[----:B------:R-:W0:Y:S04]  /*0070*/  SHFL.IDX PT, R3, R0, RZ, 0x1f ;  /* 0x00001fff00037589 */ /* 0x000e2800000e0000 */
[----:B------:R-:W1:Y:S01]  /*0080*/  SHFL.IDX PT, R2, R2, RZ, 0x1f ;  /* 0x00001fff02027589 */ /* 0x000e6200000e0000 */
[----:B0-----:R-:W-:Y:S02]  /*0090*/  R2UR UR10, R3 ;  /* 0x00000000030a72ca */ /* 0x001fe400000e0000 */
[----:B-1----:R-:W-:-:S11]  /*00a0*/  R2UR UR5, R2 ;  /* 0x00000000020572ca */ /* 0x002fd600000e0000 */
[----:B------:R-:W-:Y:S02]  /*00b0*/  USHF.R.S32.HI UR4, URZ, 0x1f, UR10 ;  /* 0x0000001f3f047899 */ /* 0x000fe4000801140a */
[----:B------:R-:W-:Y:S02]  /*00c0*/  ISETP.NE.OR P0, PT, RZ, UR10, !P0 ;  /* 0x0000000aff007c0c */ /* 0x000fe4000c705670 */
[----:B------:R-:W-:-:S04]  /*00d0*/  ULEA.HI UR4, UR4, UR10, URZ, 0x2 ;  /* 0x0000000a04047291 */ /* 0x000fc8000f8f103f */
[----:B------:R-:W-:-:S04]  /*00e0*/  ULOP3.LUT UR4, UR4, 0xfffffffc, URZ, 0xc0, !UPT ;  /* 0xfffffffc04047892 */ /* 0x000fc8000f8ec03f */
[----:B------:R-:W-:-:S03]  /*00f0*/  UIADD3 UR10, UR10, -UR4, URZ ;  /* 0x800000040a0a7290 */ /* 0x000fc6000fffe03f */
[----:B------:R-:W-:Y:S09]  /*0100*/  @P0 BRA `(.L_x_1) ;  /* 0x0000000000200947 */ /* 0x000ff20003800000 */
[----:B------:R-:W-:Y:S02]  /*0110*/  ULDC.64 UR6, c[0x0][0x198] ;  /* 0x0000660000067ab9 */ /* 0x000fe40000000a00 */
[----:B------:R-:W-:Y:S02]  /*0120*/  UIADD3 UR8, UP0, UR6, 0xf0, URZ ;  /* 0x000000f006087890 */ /* 0x000fe4000ff1e03f */
[----:B------:R-:W-:Y:S02]  /*0130*/  UIADD3 UR6, UP1, UR6, 0x1f0, URZ ;  /* 0x000001f006067890 */ /* 0x000fe4000ff3e03f */
[----:B------:R-:W-:Y:S02]  /*0140*/  UIADD3.X UR9, URZ, UR7, URZ, UP0, !UPT ;  /* 0x000000073f097290 */ /* 0x000fe400087fe43f */
[----:B------:R-:W-:-:S07]  /*0150*/  UIADD3.X UR7, URZ, UR7, URZ, UP1, !UPT ;  /* 0x000000073f077290 */ /* 0x000fce0008ffe43f */
[----:B------:R0:W-:Y:S02]  /*0160*/  UTMACCTL.PF [UR8] ;  /* 0x00000000080079b9 */ /* 0x0001e40008040000 */
[----:B------:R0:W-:Y:S02]  /*0170*/  UTMACCTL.PF [UR6] ;  /* 0x00000000060079b9 */ /* 0x0001e40008040000 */
[----:B0-----:R-:W-:Y:S01]  /*0180*/  NOP ;  /* 0x0000000000007918 */ /* 0x001fe20000000000 */
.L_x_1:
[----:B------:R-:W-:Y:S05]  /*0190*/  BSYNC B0 ;  /* 0x0000000000007941 */ /* 0x000fea0003800000 */
.L_x_0:
[----:B------:R-:W0:Y:S01]  /*01a0*/  SHFL.IDX PT, R2, R0, RZ, 0x1f ;  /* 0x00001fff00027589 */ /* 0x000e2200000e0000 */
[----:B------:R-:W-:Y:S01]  /*01b0*/  UISETP.NE.AND UP0, UPT, UR10, 0x3, UPT ;  /* 0x000000030a00788c */ /* 0x000fe2000bf05270 */
[----:B------:R-:W-:Y:S01]  /*01c0*/  ISETP.NE.AND P1, PT, RZ, UR5, PT ;  /* 0x00000005ff007c0c */ /* 0x000fe2000bf25270 */
[----:B------:R-:W-:Y:S02]  /*01d0*/  UIADD3 UR18, UR5, -0x1, URZ ;  /* 0xffffffff05127890 */ /* 0x000fe4000fffe03f */
[----:B------:R-:W-:Y:S02]  /*01e0*/  UISETP.EQ.OR UP0, UPT, UR10, URZ, !UP0 ;  /* 0x0000003f0a00728c */ /* 0x000fe4000c702670 */
[----:B------:R-:W-:Y:S02]  /*01f0*/  UISETP.GE.U32.AND UP1, UPT, UR18, 0x2, UPT ;  /* 0x000000021200788c */ /* 0x000fe4000bf26070 */
[----:B------:R-:W-:-:S04]  /*0200*/  UISETP.EQ.AND UP0, UPT, UR5, URZ, UP0 ;  /* 0x0000003f0500728c */ /* 0x000fc80008702270 */
[----:B------:R-:W-:-:S04]  /*0210*/  USEL UR38, URZ, 0x1, !UP0 ;  /* 0x000000013f267887 */ /* 0x000fc8000c000000 */
[----:B------:R-:W-:Y:S01]  /*0220*/  USEL UR38, UR38, 0x2, UP1 ;  /* 0x0000000226267887 */ /* 0x000fe20008800000 */
[----:B0-----:R-:W-:-:S13]  /*0230*/  ISETP.NE.AND P0, PT, R2, RZ, PT ;  /* 0x000000ff0200720c */ /* 0x001fda0003f05270 */
[----:B------:R-:W-:Y:S05]  /*0240*/  @P0 BRA `(.L_x_2) ;  /* 0x0000000000500947 */ /* 0x000fea0003800000 */
[----:B------:R-:W0:Y:S01]  /*0250*/  S2UR UR8, SR_CgaCtaId ;  /* 0x00000000000879c3 */ /* 0x000e220000008800 */
[----:B------:R-:W-:Y:S01]  /*0260*/  UMOV UR4, 0x400 ;  /* 0x0000040000047882 */ /* 0x000fe20000000000 */
[----:B------:R-:W-:Y:S01]  /*0270*/  UMOV UR5, 0x1 ;  /* 0x0000000100057882 */ /* 0x000fe20000000000 */
[----:B------:R-:W-:Y:S01]  /*0280*/  UMOV UR6, 0x100 ;  /* 0x0000010000067882 */ /* 0x000fe20000000000 */
[----:B------:R-:W-:Y:S01]  /*0290*/  ELECT P0, URZ, PT ;  /* 0x00000000003f782f */ /* 0x000fe20003800000 */
[----:B------:R-:W-:-:S04]  /*02a0*/  UIADD3 UR6, -UR6, 0x100000, URZ ;  /* 0x0010000006067890 */ /* 0x000fc8000fffe13f */
[----:B------:R-:W-:Y:S02]  /*02b0*/  USHF.L.U32 UR7, UR6, 0xb, URZ ;  /* 0x0000000b06077899 */ /* 0x000fe4000800063f */
[----:B------:R-:W-:Y:S02]  /*02c0*/  USHF.L.U32 UR6, UR6, 0x1, URZ ;  /* 0x0000000106067899 */ /* 0x000fe4000800063f */
[----:B0-----:R-:W-:Y:S02]  /*02d0*/  ULEA UR8, UR8, UR4, 0x18 ;  /* 0x0000000408087291 */ /* 0x001fe4000f8ec03f */
[----:B------:R-:W-:-:S04]  /*02e0*/  UIADD3 UR4, -UR5, 0x100000, URZ ;  /* 0x0010000005047890 */ /* 0x000fc8000fffe13f */
[----:B------:R-:W-:Y:S02]  /*02f0*/  USHF.L.U32 UR5, UR4, 0xb, URZ ;  /* 0x0000000b04057899 */ /* 0x000fe4000800063f */
[----:B------:R-:W-:Y:S01]  /*0300*/  USHF.L.U32 UR4, UR4, 0x1, URZ ;  /* 0x0000000104047899 */ /* 0x000fe2000800063f */
[----:B------:R-:W0:Y:S11]  /*0310*/  FENCE.VIEW.ASYNC.S ;  /* 0x00000000000073c6 */ /* 0x000e360000000000 */
[----:B0-----:R0:W1:Y:S01]  /*0320*/  SYNCS.EXCH.64 URZ, [UR8], UR4 ;  /* 0x00000004083f75b2 */ /* 0x0010620008000100 */
[----:B------:R0:W2:Y:S01]  /*0330*/  SYNCS.EXCH.64 URZ, [UR8+0x18], UR6 ;  /* 0x00001806083f75b2 */ /* 0x0000a20008000100 */
[----:B------:R0:W3:Y:S01]  /*0340*/  SYNCS.EXCH.64 URZ, [UR8+0x8], UR4 ;  /* 0x00000804083f75b2 */ /* 0x0000e20008000100 */
[----:B------:R0:W4:Y:S01]  /*0350*/  SYNCS.EXCH.64 URZ, [UR8+0x20], UR6 ;  /* 0x00002006083f75b2 */ /* 0x0001220008000100 */
[----:B------:R0:W0:Y:S01]  /*0360*/  SYNCS.EXCH.64 URZ, [UR8+0x10], UR4 ;  /* 0x00001004083f75b2 */ /* 0x0000220008000100 */
[----:B------:R0:W0:Y:S01]  /*0370*/  SYNCS.EXCH.64 URZ, [UR8+0x28], UR6 ;  /* 0x00002806083f75b2 */ /* 0x0000220008000100 */
[----:B------:R-:W-:Y:S01]  /*0380*/  NOP ;  /* 0x0000000000007918 */ /* 0x000fe20000000000 */
.L_x_2:
[----:B------:R-:W5:Y:S01]  /*0390*/  SHFL.IDX PT, R0, R0, RZ, 0x1f ;  /* 0x00001fff00007589 */ /* 0x000f6200000e0000 */
[----:B------:R-:W-:Y:S01]  /*03a0*/  ELECT P0, URZ, PT ;  /* 0x00000000003f782f */ /* 0x000fe20003800000 */
[----:B------:R-:W1:Y:S01]  /*03b0*/  S2UR UR17, SR_CTAID.Y ;  /* 0x00000000001179c3 */ /* 0x000e620000002600 */
[----:B0-----:R-:W-:Y:S01]  /*03c0*/  ULDC UR5, c[0x0][0x65c] ;  /* 0x0001970000057ab9 */ /* 0x001fe20000000800 */
[----:B------:R-:W-:Y:S01]  /*03d0*/  UMOV UR12, 0x20 ;  /* 0x00000020000c7882 */ /* 0x000fe20000000000 */
[----:B------:R-:W-:Y:S01]  /*03e0*/  UISETP.NE.AND UP2, UPT, UR5, 0x1, UPT ;  /* 0x000000010500788c */ /* 0x000fe2000bf45270 */
[----:B------:R-:W-:Y:S01]  /*03f0*/  NOP ;  /* 0x0000000000007918 */ /* 0x000fe20000000000 */
[----:B------:R-:W-:Y:S02]  /*0400*/  NOP ;  /* 0x0000000000007918 */ /* 0x000fe40000000000 */
[----:B------:R-:W-:Y:S01]  /*0410*/  UP2UR UR39, UPR, URZ, 0x4 ;  /* 0x000000043f277883 */ /* 0x000fe20008000000 */
[----:B------:R-:W0:Y:S01]  /*0420*/  S2UR UR4, SR_CTAID.X ;  /* 0x00000000000479c3 */ /* 0x000e220000002500 */
[----:B------:R-:W-:-:S02]  /*0430*/  PLOP3.LUT P2, PT, PT, PT, UP2, 0x80, 0x0 ;  /* 0x000000000000781c */ /* 0x000fc40003f4f028 */
[----:B------:R-:W-:Y:S02]  /*0440*/  PLOP3.LUT P4, PT, PT, PT, UP2, 0x80, 0x0 ;  /* 0x000000000000781c */ /* 0x000fe40003f8f028 */
[----:B------:R-:W-:Y:S01]  /*0450*/  PLOP3.LUT P3, PT, PT, PT, UP2, 0x80, 0x0 ;  /* 0x000000000000781c */ /* 0x000fe20003f6f028 */
[----:B------:R-:W-:Y:S01]  /*0460*/  @UP2 ULDC UR14, c[0x0][0x10] ;  /* 0x00000400000e2ab9 */ /* 0x000fe20000000800 */
[----:B------:R-:W-:Y:S01]  /*0470*/  @UP2 UMOV UR9, URZ ;  /* 0x0000003f00092c82 */ /* 0x000fe20008000000 */
[----:B------:R-:W-:Y:S01]  /*0480*/  @!UP2 ULDC UR11, c[0x0][0xc] ;  /* 0x00000300000baab9 */ /* 0x000fe20000000800 */
[----:B-----5:R-:W-:Y:S01]  /*0490*/  ISETP.NE.OR P0, PT, R0, RZ, !P0 ;  /* 0x000000ff0000720c */ /* 0x020fe20004705670 */
[----:B-1----:R-:W-:Y:S02]  /*04a0*/  @UP2 UMOV UR7, UR17 ;  /* 0x0000001100072c82 */ /* 0x002fe40008000000 */
[----:B------:R-:W-:Y:S01]  /*04b0*/  @UP2 UMOV UR8, UR7 ;  /* 0x0000000700082c82 */ /* 0x000fe20008000000 */
[----:B------:R-:W-:Y:S01]  /*04c0*/  @!UP2 UMOV UR7, UR17 ;  /* 0x000000110007ac82 */ /* 0x000fe20008000000 */
[----:B0-----:R-:W-:-:S08]  /*04d0*/  @UP2 UIMAD.WIDE.U32 UR14, UR4, UR14, UR8 ;  /* 0x0000000e040e22a5 */ /* 0x001fd0000f8e0008 */
[----:B------:R-:W-:Y:S01]  /*04e0*/  VOTEU.ALL UP0, P0 ;  /* 0x00000000003f7886 */ /* 0x000fe20000000000 */
[----:B------:R-:W-:Y:S01]  /*04f0*/  VOTEU.ALL UP1, P0 ;  /* 0x00000000003f7886 */ /* 0x000fe20000020000 */
[----:B------:R-:W-:-:S03]  /*0500*/  IMAD.U32 R2, RZ, RZ, UR14 ;  /* 0x0000000eff027e24 */ /* 0x000fc6000f8e00ff */
[----:B------:R-:W0:Y:S01]  /*0510*/  @!UP0 S2UR UR6, SR_CgaCtaId ;  /* 0x00000000000689c3 */ /* 0x000e220000008800 */
[----:B------:R-:W-:Y:S01]  /*0520*/  @!UP0 UMOV UR5, 0x400 ;  /* 0x0000040000058882 */ /* 0x000fe20000000000 */
[----:B------:R-:W-:-:S04]  /*0530*/  @!UP0 UIADD3 UR12, -UR12, 0x100000, URZ ;  /* 0x001000000c0c8890 */ /* 0x000fc8000fffe13f */
[----:B------:R-:W-:Y:S02]  /*0540*/  @!UP0 USHF.L.U32 UR13, UR12, 0xb, URZ ;  /* 0x0000000b0c0d8899 */ /* 0x000fe4000800063f */
[----:B------:R-:W-:Y:S01]  /*0550*/  @!UP0 USHF.L.U32 UR12, UR12, 0x1, URZ ;  /* 0x000000010c0c8899 */ /* 0x000fe2000800063f */
[----:B------:R-:W-:Y:S01]  /*0560*/  IMAD.U32 R3, RZ, RZ, UR15 ;  /* 0x0000000fff037e24 */ /* 0x000fe2000f8e00ff */
[----:B0-----:R-:W-:Y:S01]  /*0570*/  @!UP0 ULEA UR16, UR6, UR5, 0x18 ;  /* 0x0000000506108291 */ /* 0x001fe2000f8ec03f */
[----:B------:R-:W-:Y:S01]  /*0580*/  VOTEU.ALL UP0, P0 ;  /* 0x00000000003f7886 */ /* 0x000fe20000000000 */
[----:B------:R-:W-:Y:S01]  /*0590*/  PLOP3.LUT P0, PT, PT, PT, UP2, 0x80, 0x0 ;  /* 0x000000000000781c */ /* 0x000fe20003f0f028 */
[----:B------:R-:W-:Y:S01]  /*05a0*/  UMOV UR5, URZ ;  /* 0x0000003f00057c82 */ /* 0x000fe20008000000 */
[----:B------:R-:W-:Y:S01]  /*05b0*/  @UP2 UMOV UR6, URZ ;  /* 0x0000003f00062c82 */ /* 0x000fe20008000000 */
[----:B------:R-:W-:Y:S02]  /*05c0*/  @!UP2 UIMAD.WIDE.U32 UR8, UR11, UR7, UR4 ;  /* 0x000000070b08a2a5 */ /* 0x000fe4000f8e0004 */
[----:B------:R-:W-:-:S04]  /*05d0*/  @UP2 UIADD3 UR6, UR15, UR6, URZ ;  /* 0x000000060f062290 */ /* 0x000fc8000fffe03f */
[----:B------:R-:W-:Y:S01]  /*05e0*/  IMAD.U32 R5, RZ, RZ, UR9 ;  /* 0x00000009ff057e24 */ /* 0x000fe2000f8e00ff */
[----:B------:R-:W0:Y:S02]  /*05f0*/  FENCE.VIEW.ASYNC.S ;  /* 0x00000000000073c6 */ /* 0x000e240000000000 */
[----:B0-----:R0:W2:Y:S01]  /*0600*/  @!UP0 SYNCS.EXCH.64 URZ, [UR16+0x40], UR12 ;  /* 0x0000400c103f85b2 */ /* 0x0010a20008000100 */
[----:B------:R-:W-:Y:S02]  /*0610*/  @P2 IMAD.U32 R6, RZ, RZ, UR6 ;  /* 0x00000006ff062e24 */ /* 0x000fe4000f8e00ff */
[----:B------:R-:W-:Y:S02]  /*0620*/  @P0 IMAD.MOV.U32 R7, RZ, RZ, R2 ;  /* 0x000000ffff070224 */ /* 0x000fe400078e0002 */
[----:B------:R-:W-:Y:S02]  /*0630*/  IMAD.U32 R2, RZ, RZ, UR8 ;  /* 0x00000008ff027e24 */ /* 0x000fe4000f8e00ff */
[----:B------:R-:W-:-:S02]  /*0640*/  @!P4 IMAD.MOV.U32 R6, RZ, RZ, R5 ;  /* 0x000000ffff06c224 */ /* 0x000fc400078e0005 */
[----:B------:R-:W-:Y:S02]  /*0650*/  @!P3 IMAD.MOV.U32 R7, RZ, RZ, R2 ;  /* 0x000000ffff07b224 */ /* 0x000fe400078e0002 */
[----:B------:R-:W-:Y:S01]  /*0660*/  IMAD.U32 R3, RZ, RZ, UR9 ;  /* 0x00000009ff037e24 */ /* 0x000fe2000f8e00ff */
[----:B------:R0:W-:Y:S01]  /*0670*/  STL [R1+0x40], R6 ;  /* 0x0000400601007387 */ /* 0x0001e20000100800 */
[----:B------:R-:W-:-:S03]  /*0680*/  IMAD.U32 R4, RZ, RZ, UR8 ;  /* 0x00000008ff047e24 */ /* 0x000fc6000f8e00ff */
[----:B------:R0:W-:Y:S01]  /*0690*/  STL [R1+0x44], R7 ;  /* 0x0000440701007387 */ /* 0x0001e20000100800 */
[----:B------:R0:W2:Y:S01]  /*06a0*/  @!UP1 SYNCS.EXCH.64 URZ, [UR16+0x48], UR12 ;  /* 0x0000480c103f95b2 */ /* 0x0000a20008000100 */
[----:B------:R-:W-:Y:S01]  /*06b0*/  NOP ;  /* 0x0000000000007918 */ /* 0x000fe20000000000 */
[----:B--234-:R-:W-:Y:S06]  /*06c0*/  BAR.SYNC.DEFER_BLOCKING 0x0 ;  /* 0x0000000000007b1d */ /* 0x01cfec0000010000 */
[----:B------:R-:W-:Y:S05]  /*06d0*/  @!P1 BRA `(.L_x_3) ;  /* 0x0000013800109947 */ /* 0x000fea0003800000 */
[----:B------:R-:W-:-:S06]  /*06e0*/  UISETP.GT.U32.AND UP0, UPT, UR18, 0x1, UPT ;  /* 0x000000011200788c */ /* 0x000fcc000bf04070 */
[----:B------:R-:W-:-:S13]  /*06f0*/  PLOP3.LUT P0, PT, PT, PT, UP0, 0x80, 0x0 ;  /* 0x000000000000781c */ /* 0x000fda0003f0f008 */
[----:B0-----:R-:W-:Y:S05]  /*0700*/  @P0 EXIT ;  /* 0x000000000000094d */ /* 0x001fea0003800000 */
[----:B------:R-:W-:Y:S01]  /*0710*/  ULDC.64 UR8, c[0x0][0x650] ;  /* 0x0001940000087ab9 */ /* 0x000fe20000000a00 */
[----:B------:R-:W-:Y:S01]  /*0720*/  UMOV UR44, 0xffffffff ;  /* 0xffffffff002c7882 */ /* 0x000fe20000000000 */
[----:B------:R-:W-:Y:S01]  /*0730*/  ISETP.GE.U32.AND P0, PT, R7, UR8, PT ;  /* 0x0000000807007c0c */ /* 0x000fe2000bf06070 */
[----:B------:R-:W-:Y:S01]  /*0740*/  UMOV UR43, 0xffffffff ;  /* 0xffffffff002b7882 */ /* 0x000fe20000000000 */
[----:B------:R-:W-:Y:S01]  /*0750*/  UMOV UR42, 0xffffffff ;  /* 0xffffffff002a7882 */ /* 0x000fe20000000000 */
[----:B------:R-:W-:Y:S02]  /*0760*/  PRMT R0, RZ, 0x7610, R0 ;  /* 0x00007610ff007816 */ /* 0x000fe40000000000 */
[----:B------:R-:W-:-:S13]  /*0770*/  ISETP.GE.U32.AND.EX P0, PT, R6, UR9, PT, P0 ;  /* 0x0000000906007c0c */ /* 0x000fda000bf06100 */
[----:B------:R-:W-:Y:S05]  /*0780*/  @P0 BRA `(.L_x_4) ;  /* 0x0000000400800947 */ /* 0x000fea0003800000 */
[----:B------:R-:W-:Y:S01]  /*0790*/  I2FP.F32.U32 R0, UR4 ;  /* 0x0000000400007c45 */ /* 0x000fe20008201000 */
[----:B------:R-:W-:Y:S01]  /*07a0*/  ULDC.64 UR16, c[0x0][0x628] ;  /* 0x00018a0000107ab9 */ /* 0x000fe20000000a00 */
[----:B------:R-:W-:Y:S01]  /*07b0*/  ULDC UR6, c[0x0][0x150] ;  /* 0x0000540000067ab9 */ /* 0x000fe20000000800 */
[----:B------:R-:W-:Y:S01]  /*07c0*/  ISETP.NE.U32.AND P0, PT, RZ, UR16, PT ;  /* 0x00000010ff007c0c */ /* 0x000fe2000bf05070 */
[----:B------:R-:W-:Y:S01]  /*07d0*/  ULDC UR15, c[0x0][0x630] ;  /* 0x00018c00000f7ab9 */ /* 0x000fe20000000800 */
[----:B------:R-:W-:Y:S01]  /*07e0*/  FMUL R0, R0, UR6 ;  /* 0x0000000600007c20 */ /* 0x000fe20008400000 */
[----:B------:R-:W-:Y:S01]  /*07f0*/  R2UR UR18, R7 ;  /* 0x00000000071272ca */ /* 0x000fe200000e0000 */
[----:B------:R-:W-:Y:S01]  /*0800*/  ULDC UR20, c[0x0][0x154] ;  /* 0x0000550000147ab9 */ /* 0x000fe20000000800 */
[----:B------:R-:W-:Y:S01]  /*0810*/  ISETP.NE.AND.EX P0, PT, RZ, UR17, PT, P0 ;  /* 0x00000011ff007c0c */ /* 0x000fe2000bf05300 */
[----:B------:R0:W1:Y:S01]  /*0820*/  F2I.U32.TRUNC.NTZ R2, R0 ;  /* 0x0000000000027305 */ /* 0x000062000020f000 */
[----:B------:R-:W-:-:S02]  /*0830*/  R2UR UR19, R6 ;  /* 0x00000000061372ca */ /* 0x000fc400000e0000 */
[----:B------:R-:W-:Y:S02]  /*0840*/  R2UR UR8, R7 ;  /* 0x00000000070872ca */ /* 0x000fe400000e0000 */
[----:B------:R-:W-:-:S07]  /*0850*/  R2UR UR9, R6 ;  /* 0x00000000060972ca */ /* 0x000fce00000e0000 */
[----:B0-----:R-:W-:Y:S08]  /*0860*/  @!P0 BRA `(.L_x_5) ;  /* 0x0000000000308947 */ /* 0x001ff00003800000 */
[----:B------:R-:W-:Y:S01]  /*0870*/  R2UR UR8, R7 ;  /* 0x00000000070872ca */ /* 0x000fe200000e0000 */
[----:B------:R-:W-:Y:S01]  /*0880*/  ULDC UR6, c[0x0][0x634] ;  /* 0x00018d0000067ab9 */ /* 0x000fe20000000800 */
[----:B------:R-:W-:-:S11]  /*0890*/  R2UR UR14, R6 ;  /* 0x00000000060e72ca */ /* 0x000fd600000e0000 */
[----:B------:R-:W-:-:S04]  /*08a0*/  UIADD3 UR6, UP0, UR8, UR6, URZ ;  /* 0x0000000608067290 */ /* 0x000fc8000ff1e03f */
[----:B------:R-:W-:-:S04]  /*08b0*/  UIADD3.X UR14, URZ, UR14, URZ, UP0, !UPT ;  /* 0x0000000e3f0e7290 */ /* 0x000fc800087fe43f */
[----:B------:R-:W-:-:S04]  /*08c0*/  UIMAD.WIDE.U32 UR8, UR14, UR16, URZ ;  /* 0x000000100e0872a5 */ /* 0x000fc8000f8e003f */
[----:B------:R-:W-:Y:S02]  /*08d0*/  UIMAD.WIDE.U32 UR10, UP0, UR6, UR17, UR8 ;  /* 0x00000011060a72a5 */ /* 0x000fe4000f800008 */
[----:B------:R-:W-:Y:S02]  /*08e0*/  UIMAD.WIDE.U32 UR8, UR6, UR16, URZ ;  /* 0x00000010060872a5 */ /* 0x000fe4000f8e003f */
[----:B------:R-:W-:Y:S02]  /*08f0*/  UIADD3.X UR13, URZ, URZ, URZ, UP0, !UPT ;  /* 0x0000003f3f0d7290 */ /* 0x000fe400087fe43f */
[----:B------:R-:W-:Y:S01]  /*0900*/  UIADD3 URZ, UP0, UR9, UR10, URZ ;  /* 0x0000000a093f7290 */ /* 0x000fe2000ff1e03f */
[----:B------:R-:W-:-:S03]  /*0910*/  UMOV UR12, UR11 ;  /* 0x0000000b000c7c82 */ /* 0x000fc60008000000 */
[----:B------:R-:W-:-:S12]  /*0920*/  UIMAD.WIDE.U32.X UR8, UR14, UR17, UR12, UP0 ;  /* 0x000000110e0872a5 */ /* 0x000fd800080e040c */
.L_x_5:
[----:B------:R-:W-:Y:S01]  /*0930*/  USHF.R.U64 UR42, UR8, UR15, UR9 ;  /* 0x0000000f082a7299 */ /* 0x000fe20008001209 */
[----:B------:R-:W-:Y:S01]  /*0940*/  I2FP.F32.U32 R0, UR7 ;  /* 0x0000000700007c45 */ /* 0x000fe20008201000 */
[----:B------:R-:W-:Y:S01]  /*0950*/  USHF.R.U32.HI UR5, URZ, UR15, UR9 ;  /* 0x0000000f3f057299 */ /* 0x000fe20008011609 */
[----:B-1----:R-:W-:Y:S01]  /*0960*/  R2UR UR12, R2 ;  /* 0x00000000020c72ca */ /* 0x002fe200000e0000 */
[----:B------:R-:W-:Y:S02]  /*0970*/  UIADD3 UR6, UP0, URZ, -UR42, URZ ;  /* 0x8000002a3f067290 */ /* 0x000fe4000ff1e03f */
[----:B------:R-:W-:Y:S01]  /*0980*/  FMUL R0, R0, UR20 ;  /* 0x0000001400007c20 */ /* 0x000fe20008400000 */
[----:B------:R-:W-:Y:S01]  /*0990*/  ULDC.64 UR8, c[0x0][0x620] ;  /* 0x0001880000087ab9 */ /* 0x000fe20000000a00 */
[----:B------:R-:W-:Y:S01]  /*09a0*/  UIADD3.X UR5, URZ, ~UR5, URZ, UP0, !UPT ;  /* 0x800000053f057290 */ /* 0x000fe200087fe43f */
[----:B------:R-:W-:Y:S01]  /*09b0*/  UMOV UR10, UR18 ;  /* 0x00000012000a7c82 */ /* 0x000fe20008000000 */
[----:B------:R-:W-:-:S02]  /*09c0*/  UMOV UR11, UR19 ;  /* 0x00000013000b7c82 */ /* 0x000fc40008000000 */
[----:B------:R-:W-:Y:S01]  /*09d0*/  UIMAD UR5, UR5, UR8, URZ ;  /* 0x00000008050572a4 */ /* 0x000fe2000f8e023f */
[----:B------:R-:W0:Y:S01]  /*09e0*/  F2I.U32.TRUNC.NTZ R0, R0 ;  /* 0x0000000000007305 */ /* 0x000e22000020f000 */
[----:B------:R-:W-:Y:S02]  /*09f0*/  UIMAD.WIDE.U32 UR10, UR6, UR8, UR10 ;  /* 0x00000008060a72a5 */ /* 0x000fe4000f8e000a */
[----:B------:R-:W-:Y:S01]  /*0a00*/  UIMAD UR6, UR6, UR9, UR5 ;  /* 0x00000009060672a4 */ /* 0x000fe2000f8e0205 */
[----:B------:R-:W-:Y:S01]  /*0a10*/  ULDC UR21, c[0x0][0x658] ;  /* 0x0001960000157ab9 */ /* 0x000fe20000000800 */
[----:B------:R-:W-:Y:S02]  /*0a20*/  UMOV UR19, 0xffffffff ;  /* 0xffffffff00137882 */ /* 0x000fe40000000000 */
[----:B------:R-:W-:Y:S01]  /*0a30*/  UIADD3 UR6, UR11, UR6, URZ ;  /* 0x000000060b067290 */ /* 0x000fe2000fffe03f */
[----:B------:R-:W-:Y:S01]  /*0a40*/  ULDC UR15, c[0x0][0x618] ;  /* 0x00018600000f7ab9 */ /* 0x000fe20000000800 */
[----:B------:R-:W-:Y:S01]  /*0a50*/  ULDC.64 UR8, c[0x0][0x640] ;  /* 0x0001900000087ab9 */ /* 0x000fe20000000a00 */
[----:B------:R-:W-:Y:S01]  /*0a60*/  USHF.L.U32 UR11, UR19, UR21, URZ ;  /* 0x00000015130b7299 */ /* 0x000fe2000800063f */
[----:B------:R-:W-:Y:S01]  /*0a70*/  ISETP.NE.U32.AND P0, PT, RZ, UR8, PT ;  /* 0x00000008ff007c0c */ /* 0x000fe2000bf05070 */
[----:B------:R-:W-:-:S02]  /*0a80*/  USHF.R.U64 UR19, UR10, UR15, UR6 ;  /* 0x0000000f0a137299 */ /* 0x000fc40008001206 */
[----:B------:R-:W-:Y:S01]  /*0a90*/  USHF.R.U32.HI UR10, URZ, UR15, UR6 ;  /* 0x0000000f3f0a7299 */ /* 0x000fe20008011606 */
[----:B0-----:R-:W-:Y:S01]  /*0aa0*/  R2UR UR14, R0 ;  /* 0x00000000000e72ca */ /* 0x001fe200000e0000 */
[----:B------:R-:W-:Y:S01]  /*0ab0*/  ULDC UR17, c[0x0][0x608] ;  /* 0x0001820000117ab9 */ /* 0x000fe20000000800 */
[----:B------:R-:W-:Y:S01]  /*0ac0*/  ISETP.NE.AND.EX P0, PT, RZ, UR9, PT, P0 ;  /* 0x00000009ff007c0c */ /* 0x000fe2000bf05300 */
[----:B------:R-:W-:Y:S02]  /*0ad0*/  USHF.R.U64 UR23, UR19, UR17, UR10 ;  /* 0x0000001113177299 */ /* 0x000fe4000800120a */
[----:B------:R-:W-:Y:S01]  /*0ae0*/  USHF.R.U32.HI UR10, URZ, UR17, UR10 ;  /* 0x000000113f0a7299 */ /* 0x000fe2000801160a */
[----:B------:R-:W-:Y:S01]  /*0af0*/  UMOV UR16, 0x1 ;  /* 0x0000000100107882 */ /* 0x000fe20000000000 */
[----:B------:R-:W-:Y:S02]  /*0b00*/  UIADD3 UR12, -UR12, URZ, URZ ;  /* 0x0000003f0c0c7290 */ /* 0x000fe4000fffe13f */
[----:B------:R-:W-:-:S02]  /*0b10*/  USHF.R.U64 UR24, UR23, UR21, UR10 ;  /* 0x0000001517187299 */ /* 0x000fc4000800120a */
[----:B------:R-:W-:Y:S01]  /*0b20*/  USHF.L.U32 UR6, UR16, UR21, URZ ;  /* 0x0000001510067299 */ /* 0x000fe2000800063f */
[----:B------:R-:W-:Y:S01]  /*0b30*/  ULDC UR13, c[0x0][0x144] ;  /* 0x00005100000d7ab9 */ /* 0x000fe20000000800 */
[----:B------:R-:W-:Y:S01]  /*0b40*/  ULDC UR5, c[0x0][0x600] ;  /* 0x0001800000057ab9 */ /* 0x000fe20000000800 */
[----:B------:R-:W-:Y:S02]  /*0b50*/  ULOP3.LUT UR16, URZ, UR11, URZ, 0x33, !UPT ;  /* 0x0000000b3f107292 */ /* 0x000fe4000f8e333f */
[----:B------:R-:W-:Y:S02]  /*0b60*/  USHF.R.U32.HI UR11, URZ, UR21, UR10 ;  /* 0x000000153f0b7299 */ /* 0x000fe4000801160a */
[----:B------:R-:W-:Y:S02]  /*0b70*/  UIADD3 UR18, UR5, -0x1, URZ ;  /* 0xffffffff05127890 */ /* 0x000fe4000fffe03f */
[----:B------:R-:W-:Y:S02]  /*0b80*/  UIADD3 UR20, -UR14, URZ, URZ ;  /* 0x0000003f0e147290 */ /* 0x000fe4000fffe13f */
[----:B------:R-:W-:Y:S01]  /*0b90*/  UIMAD UR4, UR13, UR12, UR4 ;  /* 0x0000000c0d0472a4 */ /* 0x000fe2000f8e0204 */
[----:B------:R-:W-:Y:S01]  /*0ba0*/  ULDC UR25, c[0x0][0x148] ;  /* 0x0000520000197ab9 */ /* 0x000fe20000000800 */
[----:B------:R-:W-:Y:S01]  /*0bb0*/  ULDC UR21, c[0x0][0x648] ;  /* 0x0001920000157ab9 */ /* 0x000fe20000000800 */
[----:B------:R-:W-:Y:S01]  /*0bc0*/  ULDC UR22, c[0x0][0x638] ;  /* 0x00018e0000167ab9 */ /* 0x000fe20000000800 */
[----:B------:R-:W-:Y:S01]  /*0bd0*/  UMOV UR10, UR24 ;  /* 0x00000018000a7c82 */ /* 0x000fe20008000000 */
[----:B------:R-:W-:Y:S07]  /*0be0*/  @!P0 BRA `(.L_x_6) ;  /* 0x0000000000308947 */ /* 0x000fee0003800000 */
[----:B------:R-:W-:Y:S02]  /*0bf0*/  ULDC UR14, c[0x0][0x64c] ;  /* 0x00019300000e7ab9 */ /* 0x000fe40000000800 */
        /* <DEDUP_REMOVED lines=8> */
[----:B------:R-:W-:-:S07]  /*0c80*/  UIMAD.WIDE.U32.X UR8, UR17, UR9, UR14, UP0 ;  /* 0x00000009110872a5 */ /* 0x000fce00080e040e */
[----:B------:R-:W-:Y:S01]  /*0c90*/  UMOV UR10, UR8 ;  /* 0x00000008000a7c82 */ /* 0x000fe20008000000 */
[----:B------:R-:W-:-:S05]  /*0ca0*/  UMOV UR11, UR9 ;  /* 0x00000009000b7c82 */ /* 0x000fca0008000000 */
.L_x_6:
[----:B------:R-:W-:Y:S01]  /*0cb0*/  UISETP.NE.AND UP0, UPT, UR39, URZ, UPT ;  /* 0x0000003f2700728c */ /* 0x000fe2000bf05270 */
[----:B------:R-:W-:Y:S01]  /*0cc0*/  IMAD.MOV.U32 R0, RZ, RZ, 0x1 ;  /* 0x00000001ff007424 */ /* 0x000fe200078e00ff */
[----:B------:R-:W-:Y:S02]  /*0cd0*/  USHF.R.U64 UR8, UR10, UR21, UR11 ;  /* 0x000000150a087299 */ /* 0x000fe4000800120b */
[----:B------:R-:W-:Y:S02]  /*0ce0*/  ULOP3.LUT UR16, UR23, UR16, URZ, 0xc0, !UPT ;  /* 0x0000001017107292 */ /* 0x000fe4000f8ec03f */
[----:B------:R-:W-:Y:S02]  /*0cf0*/  ULOP3.LUT UR18, UR19, UR18, URZ, 0xc0, !UPT ;  /* 0x0000001213127292 */ /* 0x000fe4000f8ec03f */
[----:B------:R-:W-:-:S03]  /*0d00*/  UIMAD UR16, UR6, UR8, UR16 ;  /* 0x00000008061072a4 */ /* 0x000fc6000f8e0210 */
[----:B------:R-:W-:Y:S02]  /*0d10*/  @UP0 UIMAD UR4, UR25, UR20, UR7 ;  /* 0x00000014190402a4 */ /* 0x000fe4000f8e0207 */
[----:B------:R-:W-:-:S04]  /*0d20*/  UIADD3 UR7, -UR8, URZ, URZ ;  /* 0x0000003f08077290 */ /* 0x000fc8000fffe13f */
[----:B------:R-:W-:-:S03]  /*0d30*/  UIMAD UR6, UR7, UR22, UR24 ;  /* 0x00000016070672a4 */ /* 0x000fc6000f8e0218 */
[----:B------:R-:W-:Y:S01]  /*0d40*/  ULDC UR7, c[0x0][0x610] ;  /* 0x0001840000077ab9 */ /* 0x000fe20000000800 */
[----:B------:R-:W-:Y:S02]  /*0d50*/  UIMAD UR6, UR6, UR5, UR18 ;  /* 0x00000005060672a4 */ /* 0x000fe4000f8e0212 */
[----:B------:R-:W-:-:S04]  /*0d60*/  UIMAD UR4, UR16, UR7, UR4 ;  /* 0x00000007100472a4 */ /* 0x000fc8000f8e0204 */
[----:B------:R-:W-:Y:S02]  /*0d70*/  USEL UR43, UR6, UR4, !UP0 ;  /* 0x00000004062b7287 */ /* 0x000fe4000c000000 */
[----:B------:R-:W-:-:S12]  /*0d80*/  USEL UR44, UR4, UR6, !UP0 ;  /* 0x00000006042c7287 */ /* 0x000fd8000c000000 */
.L_x_4:
[----:B------:R-:W-:-:S08]  /*0d90*/  NOP ;  /* 0x0000000000007918 */ /* 0x000fd00000000000 */
[----:B------:R-:W0:Y:S02]  /*0da0*/  USETMAXREG.TRY_ALLOC.CTAPOOL UP0, 0xf0 ;  /* 0x000000f0000079c8 */ /* 0x000e240008000600 */
[----:B0-----:R-:W-:-:S13]  /*0db0*/  PLOP3.LUT P0, PT, PT, PT, UP0, 0x80, 0x0 ;  /* 0x000000000000781c */ /* 0x001fda0003f0f008 */
[----:B------:R-:W-:Y:S05]  /*0dc0*/  @!P0 BRA `(.L_x_4) ;  /* 0xfffffffc00f08947 */ /* 0x000fea000383ffff */
[----:B------:R-:W-:Y:S01]  /*0dd0*/  ULDC.64 UR4, c[0x0][0x598] ;  /* 0x0001660000047ab9 */ /* 0x000fe20000000a00 */
[----:B------:R-:W-:Y:S01]  /*0de0*/  ULDC.64 UR48, c[0x0][0x208] ;  /* 0x0000820000307ab9 */ /* 0x000fe20000000a00 */
[----:B------:R-:W-:-:S04]  /*0df0*/  ISETP.NE.U32.AND P0, PT, RZ, UR4, PT ;  /* 0x00000004ff007c0c */ /* 0x000fc8000bf05070 */
[----:B------:R-:W-:-:S13]  /*0e00*/  ISETP.NE.AND.EX P0, PT, RZ, UR5, PT, P0 ;  /* 0x00000005ff007c0c */ /* 0x000fda000bf05300 */
[----:B------:R-:W-:Y:S05]  /*0e10*/  @!P0 BRA `(.L_x_7) ;  /* 0x00000000001c8947 */ /* 0x000fea0003800000 */
[----:B------:R-:W0:Y:S02]  /*0e20*/  LDC.64 R2, c[0x0][0x598] ;  /* 0x00016600ff027b82 */ /* 0x000e240000000a00 */
[----:B0-----:R-:W2:Y:S02]  /*0e30*/  LDG.E.64 R2, desc[UR48][R2.64] ;  /* 0x0000003002027981 */ /* 0x001ea4000c1e1b00 */
[----:B--2---:R-:W-:-:S04]  /*0e40*/  ISETP.NE.U32.AND P0, PT, R2, RZ, PT ;  /* 0x000000ff0200720c */ /* 0x004fc80003f05070 */
[----:B------:R-:W-:-:S13]  /*0e50*/  ISETP.NE.AND.EX P0, PT, R3, RZ, PT, P0 ;  /* 0x000000ff0300720c */ /* 0x000fda0003f05300 */
[----:B------:R-:W-:Y:S05]  /*0e60*/  @!P0 BRA `(.L_x_7) ;  /* 0x0000000000088947 */ /* 0x000fea0003800000 */
[----:B------:R0:W5:Y:S01]  /*0e70*/  LD.E R2, desc[UR48][R2.64] ;  /* 0x0000003002027980 */ /* 0x000162000c101900 */
[----:B------:R-:W-:Y:S05]  /*0e80*/  BRA `(.L_x_8) ;  /* 0x0000000000247947 */ /* 0x000fea0003800000 */
.L_x_7:
[----:B------:R-:W-:Y:S02]  /*0e90*/  ULDC.64 UR4, c[0x0][0x588] ;  /* 0x0001620000047ab9 */ /* 0x000fe40000000a00 */
[----:B------:R-:W-:-:S04]  /*0ea0*/  ISETP.NE.U32.AND P0, PT, RZ, UR4, PT ;  /* 0x00000004ff007c0c */ /* 0x000fc8000bf05070 */
[----:B------:R-:W-:-:S13]  /*0eb0*/  ISETP.NE.AND.EX P0, PT, RZ, UR5, PT, P0 ;  /* 0x00000005ff007c0c */ /* 0x000fda000bf05300 */
[----:B------:R-:W-:Y:S05]  /*0ec0*/  @!P0 BRA `(.L_x_9) ;  /* 0x00000000000c8947 */ /* 0x000fea0003800000 */
[----:B------:R-:W0:Y:S02]  /*0ed0*/  LDC.64 R2, c[0x0][0x588] ;  /* 0x00016200ff027b82 */ /* 0x000e240000000a00 */
[----:B0-----:R1:W5:Y:S01]  /*0ee0*/  LDG.E R2, desc[UR48][R2.64] ;  /* 0x0000003002027981 */ /* 0x001362000c1e1900 */
[----:B------:R-:W-:Y:S05]  /*0ef0*/  BRA `(.L_x_8) ;  /* 0x0000000000087947 */ /* 0x000fea0003800000 */
.L_x_9:
[----:B------:R-:W-:Y:S02]  /*0f00*/  ULDC UR4, c[0x0][0x580] ;  /* 0x0001600000047ab9 */ /* 0x000fe40000000800 */
[----:B------:R-:W-:-:S07]  /*0f10*/  IMAD.U32 R2, RZ, RZ, UR4 ;  /* 0x00000004ff027e24 */ /* 0x000fce000f8e00ff */
.L_x_8:
[----:B------:R-:W-:Y:S02]  /*0f20*/  ULDC.64 UR4, c[0x0][0x5a0] ;  /* 0x0001680000047ab9 */ /* 0x000fe40000000a00 */
[----:B------:R-:W-:-:S04]  /*0f30*/  ISETP.NE.U32.AND P0, PT, RZ, UR4, PT ;  /* 0x00000004ff007c0c */ /* 0x000fc8000bf05070 */
[----:B------:R-:W-:-:S13]  /*0f40*/  ISETP.NE.AND.EX P0, PT, RZ, UR5, PT, P0 ;  /* 0x00000005ff007c0c */ /* 0x000fda000bf05300 */
[----:B------:R-:W-:Y:S05]  /*0f50*/  @!P0 BRA `(.L_x_10) ;  /* 0x00000000001c8947 */ /* 0x000fea0003800000 */
[----:B------:R-:W2:Y:S02]  /*0f60*/  LDC.64 R4, c[0x0][0x5a0] ;  /* 0x00016800ff047b82 */ /* 0x000ea40000000a00 */
[----:B--2---:R-:W2:Y:S02]  /*0f70*/  LDG.E.64 R4, desc[UR48][R4.64] ;  /* 0x0000003004047981 */ /* 0x004ea4000c1e1b00 */
[----:B--2---:R-:W-:-:S04]  /*0f80*/  ISETP.NE.U32.AND P0, PT, R4, RZ, PT ;  /* 0x000000ff0400720c */ /* 0x004fc80003f05070 */
[----:B------:R-:W-:-:S13]  /*0f90*/  ISETP.NE.AND.EX P0, PT, R5, RZ, PT, P0 ;  /* 0x000000ff0500720c */ /* 0x000fda0003f05300 */
[----:B------:R-:W-:Y:S05]  /*0fa0*/  @!P0 BRA `(.L_x_10) ;  /* 0x0000000000088947 */ /* 0x000fea0003800000 */
[----:B------:R2:W5:Y:S01]  /*0fb0*/  LD.E R16, desc[UR48][R4.64] ;  /* 0x0000003004107980 */ /* 0x000562000c101900 */
[----:B------:R-:W-:Y:S05]  /*0fc0*/  BRA `(.L_x_11) ;  /* 0x0000000000247947 */ /* 0x000fea0003800000 */
.L_x_10:
[----:B------:R-:W-:Y:S02]  /*0fd0*/  ULDC.64 UR4, c[0x0][0x590] ;  /* 0x0001640000047ab9 */ /* 0x000fe40000000a00 */
[----:B------:R-:W-:-:S04]  /*0fe0*/  ISETP.NE.U32.AND P0, PT, RZ, UR4, PT ;  /* 0x00000004ff007c0c */ /* 0x000fc8000bf05070 */
[----:B------:R-:W-:-:S13]  /*0ff0*/  ISETP.NE.AND.EX P0, PT, RZ, UR5, PT, P0 ;  /* 0x00000005ff007c0c */ /* 0x000fda000bf05300 */
[----:B------:R-:W-:Y:S05]  /*1000*/  @!P0 BRA `(.L_x_12) ;  /* 0x00000000000c8947 */ /* 0x000fea0003800000 */
[----:B------:R-:W2:Y:S02]  /*1010*/  LDC.64 R16, c[0x0][0x590] ;  /* 0x00016400ff107b82 */ /* 0x000ea40000000a00 */
[----:B--2---:R3:W5:Y:S01]  /*1020*/  LDG.E R16, desc[UR48][R16.64] ;  /* 0x0000003010107981 */ /* 0x004762000c1e1900 */
[----:B------:R-:W-:Y:S05]  /*1030*/  BRA `(.L_x_11) ;  /* 0x0000000000087947 */ /* 0x000fea0003800000 */
.L_x_12:
[----:B------:R-:W-:Y:S02]  /*1040*/  ULDC UR4, c[0x0][0x584] ;  /* 0x0001610000047ab9 */ /* 0x000fe40000000800 */
[----:B------:R-:W-:-:S07]  /*1050*/  IMAD.U32 R16, RZ, RZ, UR4 ;  /* 0x00000004ff107e24 */ /* 0x000fce000f8e00ff */
.L_x_11:
[----:B------:R-:W-:-:S13]  /*1060*/  LOP3.LUT P0, RZ, R0, 0xff, RZ, 0xc0, !PT ;  /* 0x000000ff00ff7812 */ /* 0x000fda000780c0ff */
[----:B------:R-:W-:Y:S05]  /*1070*/  @!P0 EXIT ;  /* 0x000000000000894d */ /* 0x000fea0003800000 */
[----:B------:R-:W-:Y:S01]  /*1080*/  ULDC UR4, c[0x0][0x28c] ;  /* 0x0000a30000047ab9 */ /* 0x000fe20000000800 */
[----:B------:R-:W-:Y:S01]  /*1090*/  UMOV UR36, URZ ;  /* 0x0000003f00247c82 */ /* 0x000fe20008000000 */
[----:B------:R-:W-:Y:S01]  /*10a0*/  UIADD3 UR4, UR4, 0x3f, URZ ;  /* 0x0000003f04047890 */ /* 0x000fe2000fffe03f */
[----:B------:R-:W-:-:S03]  /*10b0*/  UMOV UR37, URZ ;  /* 0x0000003f00257c82 */ /* 0x000fc60008000000 */
[----:B------:R-:W-:-:S04]  /*10c0*/  USHF.R.S32.HI UR5, URZ, 0x1f, UR4 ;  /* 0x0000001f3f057899 */ /* 0x000fc80008011404 */
[----:B------:R-:W-:-:S04]  /*10d0*/  ULEA.HI UR5, UR5, UR4, URZ, 0x6 ;  /* 0x0000000405057291 */ /* 0x000fc8000f8f303f */
[----:B------:R-:W-:-:S12]  /*10e0*/  USHF.R.S32.HI UR40, URZ, 0x6, UR5 ;  /* 0x000000063f287899 */ /* 0x000fd80008011405 */
.L_x_476:
[----:B----4-:R-:W4:Y:S01]  /*10f0*/  S2R R0, SR_TID.X ;  /* 0x0000000000007919 */ /* 0x010f220000002100 */
[----:B------:R-:W0:Y:S01]  /*1100*/  S2UR UR6, SR_CgaCtaId ;  /* 0x00000000000679c3 */ /* 0x000e220000008800 */
[----:B------:R-:W-:Y:S02]  /*1110*/  UMOV UR41, 0x400 ;  /* 0x0000040000297882 */ /* 0x000fe40000000000 */
[----:B0-----:R-:W-:Y:S01]  /*1120*/  ULEA UR41, UR6, UR41, 0x18 ;  /* 0x0000002906297291 */ /* 0x001fe2000f8ec03f */
[----:B----4-:R-:W-:-:S04]  /*1130*/  LOP3.LUT R0, R0, 0x80, RZ, 0xc0, !PT ;  /* 0x0000008000007812 */ /* 0x010fc800078ec0ff */
[----:B------:R-:W-:-:S06]  /*1140*/  SHF.R.U32.HI R0, RZ, 0x7, R0 ;  /* 0x00000007ff007819 */ /* 0x000fcc0000011600 */
[----:B------:R-:W0:Y:S02]  /*1150*/  SHFL.IDX PT, R0, R0, RZ, 0x1f ;  /* 0x00001fff00007589 */ /* 0x000e2400000e0000 */
[----:B0-----:R-:W-:-:S13]  /*1160*/  R2UR UR4, R0 ;  /* 0x00000000000472ca */ /* 0x001fda00000e0000 */
[----:B------:R-:W-:-:S04]  /*1170*/  ULEA.HI UR5, UR4, UR4, URZ, 0x1 ;  /* 0x0000000404057291 */ /* 0x000fc8000f8f083f */
[----:B------:R-:W-:-:S04]  /*1180*/  ULOP3.LUT UR5, UR5, 0x7fffe, URZ, 0xc0, !UPT ;  /* 0x0007fffe05057892 */ /* 0x000fc8000f8ec03f */
[----:B------:R-:W-:-:S03]  /*1190*/  UIADD3 UR5, UR4, -UR5, URZ ;  /* 0x8000000504057290 */ /* 0x000fc6000fffe03f */
[----:B------:R-:W-:Y:S01]  /*11a0*/  ULDC UR4, c[0x0][0x28c] ;  /* 0x0000a30000047ab9 */ /* 0x000fe20000000800 */
[----:B------:R-:W-:Y:S01]  /*11b0*/  ULEA UR5, UR5, UR41, 0xd ;  /* 0x0000002905057291 */ /* 0x000fe2000f8e683f */
[----:B------:R-:W-:-:S03]  /*11c0*/  ISETP.LT.AND P0, PT, RZ, UR4, PT ;  /* 0x00000004ff007c0c */ /* 0x000fc6000bf01270 */
[----:B------:R-:W-:-:S04]  /*11d0*/  UIADD3 UR5, UR5, 0x100, URZ ;  /* 0x0000010005057890 */ /* 0x000fc8000fffe03f */
[----:B------:R-:W-:-:S04]  /*11e0*/  USHF.R.U32.HI UR5, URZ, 0x4, UR5 ;  /* 0x000000043f057899 */ /* 0x000fc80008011605 */
[----:B------:R-:W-:Y:S02]  /*11f0*/  ULOP3.LUT UR45, UR5, 0x3fff, URZ, 0xc0, !UPT ;  /* 0x00003fff052d7892 */ /* 0x000fe4000f8ec03f */
[----:B-1-3-5:R-:W-:Y:S10]  /*1200*/  @P0 BRA `(.L_x_13) ;  /* 0x0000000000400947 */ /* 0x02aff40003800000 */
[----:B------:R-:W-:Y:S01]  /*1210*/  MOV R0, 0x0 ;  /* 0x0000000000007802 */ /* 0x000fe20000000f00 */
[----:B------:R-:W-:Y:S01]  /*1220*/  ULDC.64 UR4, c[0x4][0x68] ;  /* 0x01001a0000047ab9 */ /* 0x000fe20000000a00 */
[----:B------:R-:W-:Y:S01]  /*1230*/  ULDC.64 UR6, c[0x4][0x8] ;  /* 0x0100020000067ab9 */ /* 0x000fe20000000a00 */
[----:B--2---:R-:W-:Y:S01]  /*1240*/  IMAD.U32 R4, RZ, RZ, UR4 ;  /* 0x00000004ff047e24 */ /* 0x004fe2000f8e00ff */
[----:B------:R0:W2:Y:S01]  /*1250*/  LDC.64 R14, c[0x4][R0] ;  /* 0x01000000000e7b82 */ /* 0x0000a20000000a00 */
[----:B------:R-:W-:Y:S01]  /*1260*/  IMAD.U32 R5, RZ, RZ, UR5 ;  /* 0x00000005ff057e24 */ /* 0x000fe2000f8e00ff */
[----:B------:R-:W-:Y:S01]  /*1270*/  ULDC.64 UR4, c[0x4][0x70] ;  /* 0x01001c0000047ab9 */ /* 0x000fe20000000a00 */
[----:B------:R-:W-:Y:S02]  /*1280*/  IMAD.U32 R10, RZ, RZ, UR6 ;  /* 0x00000006ff0a7e24 */ /* 0x000fe4000f8e00ff */
[----:B------:R-:W-:Y:S02]  /*1290*/  IMAD.U32 R6, RZ, RZ, UR4 ;  /* 0x00000004ff067e24 */ /* 0x000fe4000f8e00ff */
[----:B------:R-:W-:-:S02]  /*12a0*/  IMAD.U32 R7, RZ, RZ, UR5 ;  /* 0x00000005ff077e24 */ /* 0x000fc4000f8e00ff */
[----:B------:R-:W-:Y:S02]  /*12b0*/  IMAD.U32 R11, RZ, RZ, UR7 ;  /* 0x00000007ff0b7e24 */ /* 0x000fe4000f8e00ff */
[----:B------:R-:W-:Y:S02]  /*12c0*/  IMAD.MOV.U32 R8, RZ, RZ, 0x1e1 ;  /* 0x000001e1ff087424 */ /* 0x000fe400078e00ff */
[----:B------:R-:W-:Y:S02]  /*12d0*/  IMAD.MOV.U32 R12, RZ, RZ, 0x1 ;  /* 0x00000001ff0c7424 */ /* 0x000fe400078e00ff */
[----:B0-----:R-:W-:-:S07]  /*12e0*/  IMAD.MOV.U32 R13, RZ, RZ, RZ ;  /* 0x000000ffff0d7224 */ /* 0x001fce00078e00ff */
[----:B------:R-:W-:-:S07]  /*12f0*/  LEPC R20, `(.L_x_13) ;  /* 0x000000001014794e */ /* 0x000fce0000000000 */
[----:B-123-5:R-:W-:Y:S05]  /*1300*/  CALL.ABS.NOINC R14 ;  /* 0x000000000e007343 */ /* 0x02efea0003c00000 */
.L_x_13:
[----:B------:R-:W-:-:S06]  /*1310*/  ULOP3.LUT UR4, UR38, 0x1, URZ, 0xfc, !UPT ;  /* 0x0000000126047892 */ /* 0x000fcc000f8efc3f */
[----:B------:R-:W-:-:S05]  /*1320*/  IMAD.U32 R0, RZ, RZ, UR4 ;  /* 0x00000004ff007e24 */ /* 0x000fca000f8e00ff */
[----:B------:R-:W-:-:S13]  /*1330*/  ISETP.NE.AND P0, PT, R0, 0x3, PT ;  /* 0x000000030000780c */ /* 0x000fda0003f05270 */
[----:B------:R-:W-:Y:S05]  /*1340*/  @!P0 BRA `(.L_x_14) ;  /* 0x0000000000048947 */ /* 0x000fea0003800000 */
[----:B------:R-:W-:Y:S01]  /*1350*/  BPT.TRAP 0x1 ;  /* 0x000000040000795c */ /* 0x000fe20000300000 */
.L_x_14:
[----:B-1----:R-:W-:Y:S02]  /*1360*/  IMAD.U32 R3, RZ, RZ, UR37 ;  /* 0x00000025ff037e24 */ /* 0x002fe4000f8e00ff */
[----:B------:R-:W-:-:S03]  /*1370*/  IMAD.U32 R0, RZ, RZ, UR36 ;  /* 0x00000024ff007e24 */ /* 0x000fc6000f8e00ff */
[----:B------:R-:W-:Y:S02]  /*1380*/  LEA R3, R3, UR41, 0x3 ;  /* 0x0000002903037c11 */ /* 0x000fe4000f8e18ff */
[----:B------:R-:W-:-:S04]  /*1390*/  SHF.L.U32 R0, R0, 0x1f, RZ ;  /* 0x0000001f00007819 */ /* 0x000fc800000006ff */
[----:B------:R0:W1:Y:S01]  /*13a0*/  SYNCS.PHASECHK.TRANS64.TRYWAIT P1, [R3+URZ], R0 ;  /* 0x00000000030075a7 */ /* 0x000062000802017f */
[----:B------:R-:W-:Y:S05]  /*13b0*/  @!P0 BRA `(.L_x_15) ;  /* 0x0000000000048947 */ /* 0x000fea0003800000 */
[----:B------:R-:W-:Y:S01]  /*13c0*/  BPT.TRAP 0x1 ;  /* 0x000000040000795c */ /* 0x000fe20000300000 */
.L_x_15:
[----:B-1----:R-:W-:Y:S05]  /*13d0*/  @P1 BRA `(.L_x_16) ;  /* 0x0000000000081947 */ /* 0x002fea0003800000 */
[----:B------:R-:W1:Y:S02]  /*13e0*/  SYNCS.PHASECHK.TRANS64.TRYWAIT P1, [R3+URZ], R0 ;  /* 0x00000000030075a7 */ /* 0x000e64000802017f */
[----:B-1----:R-:W-:Y:S05]  /*13f0*/  @!P1 BRA `(.L_x_17) ;  /* 0x0000014000a49947 */ /* 0x002fea0003800000 */
.L_x_16:
[----:B------:R-:W-:-:S04]  /*1400*/  UISETP.LT.AND UP0, UPT, UR40, 0x1, UPT ;  /* 0x000000012800788c */ /* 0x000fc8000bf01270 */
[----:B------:R-:W-:-:S06]  /*1410*/  USEL UR4, UR40, 0x1, UP0 ;  /* 0x0000000128047887 */ /* 0x000fcc0008000000 */
[----:B01----:R-:W-:Y:S01]  /*1420*/  IMAD.U32 R0, RZ, RZ, UR4 ;  /* 0x00000004ff007e24 */ /* 0x003fe2000f8e00ff */
[----:B------:R-:W-:Y:S05]  /*1430*/  WARPSYNC.ALL ;  /* 0x0000000000007948 */ /* 0x000fea0003800000 */
[----:B------:R-:W-:-:S04]  /*1440*/  IADD3 R0, -R0, UR40, RZ ;  /* 0x0000002800007c10 */ /* 0x000fc8000fffe1ff */
[----:B------:R-:W-:Y:S01]  /*1450*/  ISETP.GE.AND P1, PT, R0, 0x1, PT ;  /* 0x000000010000780c */ /* 0x000fe20003f26270 */
[----:B------:R-:W-:Y:S01]  /*1460*/  UIADD3 UR4, UR41, 0x18100, URZ ;  /* 0x0001810029047890 */ /* 0x000fe2000fffe03f */
[----:B------:R-:W-:Y:S01]  /*1470*/  WARPGROUP.ARRIVE ;  /* 0x00000000000079c5 */ /* 0x000fe20000000000 */
[----:B------:R-:W-:Y:S02]  /*1480*/  ULOP3.LUT UR45, UR45, 0x10000, URZ, 0xfc, !UPT ;  /* 0x000100002d2d7892 */ /* 0x000fe4000f8efc3f */
[----:B------:R-:W-:Y:S02]  /*1490*/  USHF.R.U32.HI UR4, URZ, 0x4, UR4 ;  /* 0x000000043f047899 */ /* 0x000fe40008011604 */
[----:B------:R-:W-:Y:S02]  /*14a0*/  ULEA UR47, UR37, UR45, 0xb ;  /* 0x0000002d252f7291 */ /* 0x000fe4000f8e583f */
[----:B------:R-:W-:Y:S01]  /*14b0*/  ULOP3.LUT UR4, UR4, 0x3fff, URZ, 0xc0, !UPT ;  /* 0x00003fff04047892 */ /* 0x000fe2000f8ec03f */
[----:B------:R-:W-:Y:S01]  /*14c0*/  UMOV UR21, 0x40000040 ;  /* 0x4000004000157882 */ /* 0x000fe20000000000 */
[----:B------:R-:W-:-:S02]  /*14d0*/  UMOV UR23, 0x40000040 ;  /* 0x4000004000177882 */ /* 0x000fc40000000000 */
[----:B------:R-:W-:Y:S01]  /*14e0*/  ULOP3.LUT UR46, UR4, 0x10000, URZ, 0xfc, !UPT ;  /* 0x00010000042e7892 */ /* 0x000fe2000f8efc3f */
[----:B------:R-:W-:Y:S01]  /*14f0*/  UMOV UR20, UR47 ;  /* 0x0000002f00147c82 */ /* 0x000fe20008000000 */
[----:B------:R-:W-:Y:S02]  /*1500*/  UMOV UR9, UR21 ;  /* 0x0000001500097c82 */ /* 0x000fe40008000000 */
[----:B------:R-:W-:Y:S01]  /*1510*/  UIMAD UR50, UR37, 0x700, UR46 ;  /* 0x00000700253278a4 */ /* 0x000fe2000f8e022e */
[----:B------:R-:W-:Y:S01]  /*1520*/  UMOV UR8, UR20 ;  /* 0x0000001400087c82 */ /* 0x000fe20008000000 */
[----:B------:R-:W-:Y:S02]  /*1530*/  UMOV UR11, 0x40000040 ;  /* 0x40000040000b7882 */ /* 0x000fe40000000000 */
[----:B------:R-:W-:Y:S02]  /*1540*/  UIADD3 UR10, UR50, 0x100, URZ ;  /* 0x00000100320a7890 */ /* 0x000fe4000fffe03f */
[----:B------:R-:W-:-:S02]  /*1550*/  UIADD3 UR14, UR50, 0x200, URZ ;  /* 0x00000200320e7890 */ /* 0x000fc4000fffe03f */
[----:B------:R-:W-:Y:S01]  /*1560*/  UMOV UR22, UR50 ;  /* 0x0000003200167c82 */ /* 0x000fe20008000000 */
[----:B------:R-:W-:Y:S01]  /*1570*/  UMOV UR12, UR20 ;  /* 0x00000014000c7c82 */ /* 0x000fe20008000000 */
[----:B------:R-:W-:Y:S01]  /*1580*/  HGMMA.64x32x16.F32.BF16 R24, gdesc[UR20], RZ, !UPT, gsb0 ;  /* 0x00600000141879f0 */ /* 0x000fe2000c0018ff */
[----:B------:R-:W-:Y:S01]  /*1590*/  UMOV UR13, UR21 ;  /* 0x00000015000d7c82 */ /* 0x000fe20008000000 */
[----:B------:R-:W-:Y:S01]  /*15a0*/  UMOV UR15, 0x40000040 ;  /* 0x40000040000f7882 */ /* 0x000fe20000000000 */
[----:B------:R-:W-:Y:S01]  /*15b0*/  UIADD3 UR6, UR50, 0x300, URZ ;  /* 0x0000030032067890 */ /* 0x000fe2000fffe03f */
[----:B------:R-:W-:Y:S01]  /*15c0*/  UMOV UR4, UR20 ;  /* 0x0000001400047c82 */ /* 0x000fe20008000000 */
        /* <DEDUP_REMOVED lines=10> */
[----:B------:R-:W-:-:S02]  /*1670*/  UIADD3 UR27, UR47, 0x2, URZ ;  /* 0x000000022f1b7890 */ /* 0x000fc4000fffe03f */
[----:B------:R-:W-:Y:S01]  /*1680*/  UIADD3 UR26, UR50, 0x600, URZ ;  /* 0x00000600321a7890 */ /* 0x000fe2000fffe03f */
[----:B------:R-:W-:Y:S01]  /*1690*/  UMOV UR24, UR20 ;  /* 0x0000001400187c82 */ /* 0x000fe20008000000 */
[----:B------:R-:W-:Y:S01]  /*16a0*/  UMOV UR25, UR21 ;  /* 0x0000001500197c82 */ /* 0x000fe20008000000 */
[----:B------:R-:W-:Y:S01]  /*16b0*/  UIADD3 UR28, UR47, 0x400, URZ ;  /* 0x000004002f1c7890 */ /* 0x000fe2000fffe03f */
[----:B------:R-:W-:-:S03]  /*16c0*/  UMOV UR29, 0x40000040 ;  /* 0x40000040001d7882 */ /* 0x000fc60000000000 */
[----:B------:R-:W-:Y:S01]  /*16d0*/  UMOV UR30, UR26 ;  /* 0x0000001a001e7c82 */ /* 0x000fe20008000000 */
[----:B------:R-:W-:Y:S02]  /*16e0*/  UMOV UR21, UR29 ;  /* 0x0000001d00157c82 */ /* 0x000fe40008000000 */
[----:B------:R-:W-:Y:S01]  /*16f0*/  UMOV UR20, UR28 ;  /* 0x0000001c00147c82 */ /* 0x000fe20008000000 */
[----:B------:R-:W-:Y:S02]  /*1700*/  WARPGROUP.DEPBAR.LE gsb0, 0x0 ;  /* 0x00008000000079c5 */ /* 0x000fe40000010000 */
[----:B------:R-:W-:Y:S01]  /*1710*/  WARPGROUP.ARRIVE ;  /* 0x00000000000079c5 */ /* 0x000fe20000000000 */
[----:B------:R-:W-:Y:S02]  /*1720*/  IMAD.MOV.U32 R20, RZ, RZ, R24 ;  /* 0x000000ffff147224 */ /* 0x000fe400078e0018 */
[----:B------:R-:W-:Y:S02]  /*1730*/  IMAD.MOV.U32 R19, RZ, RZ, R25 ;  /* 0x000000ffff137224 */ /* 0x000fe400078e0019 */
[----:B------:R-:W-:Y:S01]  /*1740*/  IMAD.MOV.U32 R18, RZ, RZ, R26 ;  /* 0x000000ffff127224 */ /* 0x000fe200078e001a */
[----:B------:R-:W-:Y:S01]  /*1750*/  HGMMA.64x32x16.F32.BF16 R200, gdesc[UR8], RZ, !UPT, gsb0 ;  /* 0x0060000008c879f0 */ /* 0x000fe2000c0018ff */
[----:B------:R-:W-:Y:S01]  /*1760*/  UMOV UR8, UR27 ;  /* 0x0000001b00087c82 */ /* 0x000fe20008000000 */
[----:B------:R-:W-:Y:S01]  /*1770*/  UMOV UR27, 0x40000040 ;  /* 0x40000040001b7882 */ /* 0x000fe20000000000 */
[----:B------:R-:W-:Y:S01]  /*1780*/  IMAD.MOV.U32 R15, RZ, RZ, R27 ;  /* 0x000000ffff0f7224 */ /* 0x000fe200078e001b */
[----:B------:R-:W-:Y:S01]  /*1790*/  UMOV UR31, UR27 ;  /* 0x0000001b001f7c82 */ /* 0x000fe20008000000 */
[----:B------:R-:W-:Y:S01]  /*17a0*/  IMAD.MOV.U32 R14, RZ, RZ, R28 ;  /* 0x000000ffff0e7224 */ /* 0x000fe200078e001c */
[----:B------:R-:W-:Y:S01]  /*17b0*/  UMOV UR9, 0x40000040 ;  /* 0x4000004000097882 */ /* 0x000fe20000000000 */
[----:B------:R-:W-:-:S02]  /*17c0*/  IMAD.MOV.U32 R13, RZ, RZ, R29 ;  /* 0x000000ffff0d7224 */ /* 0x000fc400078e001d */
[----:B------:R-:W-:Y:S02]  /*17d0*/  IMAD.MOV.U32 R12, RZ, RZ, R30 ;  /* 0x000000ffff0c7224 */ /* 0x000fe400078e001e */
[----:B------:R-:W-:Y:S02]  /*17e0*/  IMAD.MOV.U32 R11, RZ, RZ, R31 ;  /* 0x000000ffff0b7224 */ /* 0x000fe400078e001f */
[----:B------:R-:W-:Y:S02]  /*17f0*/  IMAD.MOV.U32 R10, RZ, RZ, R32 ;  /* 0x000000ffff0a7224 */ /* 0x000fe400078e0020 */
[----:B------:R-:W-:Y:S02]  /*1800*/  IMAD.MOV.U32 R9, RZ, RZ, R33 ;  /* 0x000000ffff097224 */ /* 0x000fe400078e0021 */
[----:B------:R-:W-:Y:S02]  /*1810*/  IMAD.MOV.U32 R8, RZ, RZ, R34 ;  /* 0x000000ffff087224 */ /* 0x000fe400078e0022 */
[----:B------:R-:W-:-:S02]  /*1820*/  IMAD.MOV.U32 R7, RZ, RZ, R35 ;  /* 0x000000ffff077224 */ /* 0x000fc400078e0023 */
[----:B------:R-:W-:Y:S02]  /*1830*/  IMAD.MOV.U32 R6, RZ, RZ, R36 ;  /* 0x000000ffff067224 */ /* 0x000fe400078e0024 */
[----:B--2---:R-:W-:Y:S02]  /*1840*/  IMAD.MOV.U32 R5, RZ, RZ, R37 ;  /* 0x000000ffff057224 */ /* 0x004fe400078e0025 */
[----:B------:R-:W-:Y:S02]  /*1850*/  IMAD.MOV.U32 R4, RZ, RZ, R38 ;  /* 0x000000ffff047224 */ /* 0x000fe400078e0026 */
[----:B------:R-:W-:Y:S01]  /*1860*/  IMAD.MOV.U32 R3, RZ, RZ, R39 ;  /* 0x000000ffff037224 */ /* 0x000fe200078e0027 */
[----:B------:R-:W-:Y:S02]  /*1870*/  WARPGROUP.DEPBAR.LE gsb0, 0x0 ;  /* 0x00008000000079c5 */ /* 0x000fe40000010000 */
[----:B------:R-:W-:Y:S01]  /*1880*/  WARPGROUP.ARRIVE ;  /* 0x00000000000079c5 */ /* 0x000fe20000000000 */
[----:B------:R0:W-:Y:S04]  /*1890*/  STL.64 [R1+0x108], R214 ;  /* 0x000108d601007387 */ /* 0x0001e80000100a00 */
[----:B------:R1:W-:Y:S01]  /*18a0*/  STL.64 [R1+0x100], R212 ;  /* 0x000100d401007387 */ /* 0x0003e20000100a00 */
[----:B------:R-:W-:Y:S01]  /*18b0*/  HGMMA.64x32x16.F32.BF16 R168, gdesc[UR12], RZ, !UPT, gsb0 ;  /* 0x006000000ca879f0 */ /* 0x000fe2000c0018ff */
[----:B------:R-:W-:Y:S01]  /*18c0*/  UMOV UR12, UR28 ;  /* 0x0000001c000c7c82 */ /* 0x000fe20008000000 */
[----:B------:R-:W-:Y:S01]  /*18d0*/  UMOV UR13, UR29 ;  /* 0x0000001d000d7c82 */ /* 0x000fe20008000000 */
[----:B------:R2:W-:Y:S04]  /*18e0*/  STL.64 [R1+0xf8], R210 ;  /* 0x0000f8d201007387 */ /* 0x0005e80000100a00 */
[----:B------:R4:W-:Y:S01]  /*18f0*/  STL.64 [R1+0xf0], R208 ;  /* 0x0000f0d001007387 */ /* 0x0009e20000100a00 */
[----:B0-----:R-:W-:-:S02]  /*1900*/  IMAD.MOV.U32 R214, RZ, RZ, R4 ;  /* 0x000000ffffd67224 */ /* 0x001fc400078e0004 */
[----:B------:R-:W-:Y:S01]  /*1910*/  IMAD.MOV.U32 R215, RZ, RZ, R3 ;  /* 0x000000ffffd77224 */ /* 0x000fe200078e0003 */
[----:B------:R0:W-:Y:S01]  /*1920*/  STL.64 [R1+0xe8], R206 ;  /* 0x0000e8ce01007387 */ /* 0x0001e20000100a00 */
[----:B-1----:R-:W-:Y:S02]  /*1930*/  IMAD.MOV.U32 R212, RZ, RZ, R6 ;  /* 0x000000ffffd47224 */ /* 0x002fe400078e0006 */
[----:B------:R-:W-:Y:S01]  /*1940*/  IMAD.MOV.U32 R213, RZ, RZ, R5 ;  /* 0x000000ffffd57224 */ /* 0x000fe200078e0005 */
[----:B------:R1:W-:Y:S01]  /*1950*/  STL.64 [R1+0xe0], R204 ;  /* 0x0000e0cc01007387 */ /* 0x0003e20000100a00 */
[----:B--2---:R-:W-:Y:S02]  /*1960*/  IMAD.MOV.U32 R210, RZ, RZ, R8 ;  /* 0x000000ffffd27224 */ /* 0x004fe400078e0008 */
[----:B------:R-:W-:Y:S01]  /*1970*/  IMAD.MOV.U32 R211, RZ, RZ, R7 ;  /* 0x000000ffffd37224 */ /* 0x000fe200078e0007 */
[----:B------:R2:W-:Y:S01]  /*1980*/  STL.64 [R1+0xd8], R202 ;  /* 0x0000d8ca01007387 */ /* 0x0005e20000100a00 */
[----:B----4-:R-:W-:-:S02]  /*1990*/  IMAD.MOV.U32 R208, RZ, RZ, R10 ;  /* 0x000000ffffd07224 */ /* 0x010fc400078e000a */
[----:B------:R-:W-:Y:S01]  /*19a0*/  IMAD.MOV.U32 R209, RZ, RZ, R9 ;  /* 0x000000ffffd17224 */ /* 0x000fe200078e0009 */
[----:B------:R4:W-:Y:S01]  /*19b0*/  STL.64 [R1+0xd0], R200 ;  /* 0x0000d0c801007387 */ /* 0x0009e20000100a00 */
[----:B0-----:R-:W-:Y:S02]  /*19c0*/  IMAD.MOV.U32 R206, RZ, RZ, R12 ;  /* 0x000000ffffce7224 */ /* 0x001fe400078e000c */
[----:B------:R-:W-:Y:S02]  /*19d0*/  IMAD.MOV.U32 R207, RZ, RZ, R11 ;  /* 0x000000ffffcf7224 */ /* 0x000fe400078e000b */
[----:B-1----:R-:W-:Y:S02]  /*19e0*/  IMAD.MOV.U32 R204, RZ, RZ, R14 ;  /* 0x000000ffffcc7224 */ /* 0x002fe400078e000e */
[----:B------:R-:W-:Y:S02]  /*19f0*/  IMAD.MOV.U32 R205, RZ, RZ, R13 ;  /* 0x000000ffffcd7224 */ /* 0x000fe400078e000d */
[----:B--2---:R-:W-:-:S02]  /*1a00*/  IMAD.MOV.U32 R202, RZ, RZ, R18 ;  /* 0x000000ffffca7224 */ /* 0x004fc400078e0012 */
[----:B------:R-:W-:Y:S02]  /*1a10*/  IMAD.MOV.U32 R203, RZ, RZ, R15 ;  /* 0x000000ffffcb7224 */ /* 0x000fe400078e000f */
[----:B----4-:R-:W-:Y:S02]  /*1a20*/  IMAD.MOV.U32 R200, RZ, RZ, R20 ;  /* 0x000000ffffc87224 */ /* 0x010fe400078e0014 */
[----:B------:R-:W-:Y:S01]  /*1a30*/  IMAD.MOV.U32 R201, RZ, RZ, R19 ;  /* 0x000000ffffc97224 */ /* 0x000fe200078e0013 */
[----:B------:R-:W-:Y:S02]  /*1a40*/  WARPGROUP.DEPBAR.LE gsb0, 0x0 ;  /* 0x00008000000079c5 */ /* 0x000fe40000010000 */
[----:B------:R-:W-:-:S06]  /*1a50*/  WARPGROUP.ARRIVE ;  /* 0x00000000000079c5 */ /* 0x000fcc0000000000 */
[----:B------:R-:W-:Y:S01]  /*1a60*/  HGMMA.64x32x16.F32.BF16 R136, gdesc[UR4], RZ, !UPT, gsb0 ;  /* 0x00600000048879f0 */ /* 0x000fe2000c0018ff */
[----:B------:R-:W-:Y:S01]  /*1a70*/  UMOV UR4, UR28 ;  /* 0x0000001c00047c82 */ /* 0x000fe20008000000 */
[----:B------:R-:W-:Y:S01]  /*1a80*/  UMOV UR5, UR29 ;  /* 0x0000001d00057c82 */ /* 0x000fe20008000000 */
        /* <DEDUP_REMOVED lines=13> */
[----:B------:R-:W-:Y:S01]  /*1b60*/  UIADD3 UR26, UR50, 0x202, URZ ;  /* 0x00000202321a7890 */ /* 0x000fe2000fffe03f */
[----:B------:R-:W-:Y:S01]  /*1b70*/  UMOV UR24, UR8 ;  /* 0x0000000800187c82 */ /* 0x000fe20008000000 */
[----:B------:R-:W-:Y:S01]  /*1b80*/  UMOV UR25, UR9 ;  /* 0x0000000900197c82 */ /* 0x000fe20008000000 */
[----:B------:R-:W-:Y:S02]  /*1b90*/  WARPGROUP.DEPBAR.LE gsb0, 0x0 ;  /* 0x00008000000079c5 */ /* 0x000fe40000010000 */
[----:B------:R-:W-:-:S06]  /*1ba0*/  WARPGROUP.ARRIVE ;  /* 0x00000000000079c5 */ /* 0x000fcc0000000000 */
[----:B------:R-:W-:Y:S01]  /*1bb0*/  HGMMA.64x32x16.F32.BF16 R24, gdesc[UR28], RZ, !UPT, gsb0 ;  /* 0x006000001c1879f0 */ /* 0x000fe2000c0018ff */
[----:B------:R-:W-:Y:S01]  /*1bc0*/  UMOV UR30, UR10 ;  /* 0x0000000a001e7c82 */ /* 0x000fe20008000000 */
[----:B------:R-:W-:Y:S01]  /*1bd0*/  UMOV UR31, UR11 ;  /* 0x0000000b001f7c82 */ /* 0x000fe20008000000 */
[----:B------:R-:W-:Y:S01]  /*1be0*/  UMOV UR11, 0x40000040 ;  /* 0x40000040000b7882 */ /* 0x000fe20000000000 */
[----:B------:R-:W-:Y:S02]  /*1bf0*/  WARPGROUP.DEPBAR.LE gsb0, 0x0 ;  /* 0x00008000000079c5 */ /* 0x000fe40000010000 */
[----:B------:R-:W-:-:S06]  /*1c00*/  WARPGROUP.ARRIVE ;  /* 0x00000000000079c5 */ /* 0x000fcc0000000000 */
[----:B------:R-:W-:Y:S01]  /*1c10*/  HGMMA.64x32x16.F32.BF16 R56, gdesc[UR32], RZ, !UPT, gsb0 ;  /* 0x00600000203879f0 */ /* 0x000fe2000c0018ff */
[----:B------:R-:W-:Y:S01]  /*1c20*/  UMOV UR27, 0x40000040 ;  /* 0x40000040001b7882 */ /* 0x000fe20000000000 */
        /* <DEDUP_REMOVED lines=11> */
[----:B------:R-:W-:Y:S01]  /*1ce0*/  UIADD3 UR6, UR50, 0x2, URZ ;  /* 0x0000000232067890 */ /* 0x000fe2000fffe03f */
[----:B------:R-:W-:Y:S01]  /*1cf0*/  UMOV UR19, 0x40000040 ;  /* 0x4000004000137882 */ /* 0x000fe20000000000 */
[----:B------:R-:W-:Y:S01]  /*1d00*/  UMOV UR4, UR8 ;  /* 0x0000000800047c82 */ /* 0x000fe20008000000 */
[----:B------:R-:W-:-:S04]  /*1d10*/  UMOV UR5, UR9 ;  /* 0x0000000900057c82 */ /* 0x000fc80008000000 */
[----:B------:R-:W-:Y:S01]  /*1d20*/  UMOV UR10, UR6 ;  /* 0x00000006000a7c82 */ /* 0x000fe20008000000 */
[----:B------:R-:W-:Y:S02]  /*1d30*/  WARPGROUP.DEPBAR.LE gsb0, 0x0 ;  /* 0x00008000000079c5 */ /* 0x000fe40000010000 */
[----:B------:R-:W-:-:S06]  /*1d40*/  WARPGROUP.ARRIVE ;  /* 0x00000000000079c5 */ /* 0x000fcc0000000000 */
[----:B------:R-:W-:Y:S03]  /*1d50*/  HGMMA.64x32x16.F32.BF16 R152, gdesc[UR12], RZ, !UPT, gsb0 ;  /* 0x006000000c9879f0 */ /* 0x000fe6000c0018ff */
        /* <DEDUP_REMOVED lines=8> */
[----:B------:R-:W-:Y:S03]  /*1de0*/  HGMMA.64x32x16.F32.BF16 R200, gdesc[UR8], R200, gsb0 ;  /* 0x0060000008c879f0 */ /* 0x000fe600080018c8 */
[----:B------:R-:W-:Y:S02]  /*1df0*/  WARPGROUP.DEPBAR.LE gsb0, 0x0 ;  /* 0x00008000000079c5 */ /* 0x000fe40000010000 */
[----:B------:R-:W-:Y:S04]  /*1e00*/  STL.64 [R1], R200 ;  /* 0x000000c801007387 */ /* 0x000fe80000100a00 */
[----:B------:R-:W-:Y:S04]  /*1e10*/  STL.64 [R1+0x8], R202 ;  /* 0x000008ca01007387 */ /* 0x000fe80000100a00 */
[----:B------:R-:W-:Y:S04]  /*1e20*/  STL.64 [R1+0x10], R204 ;  /* 0x000010cc01007387 */ /* 0x000fe80000100a00 */
[----:B------:R-:W-:Y:S04]  /*1e30*/  STL.64 [R1+0x18], R206 ;  /* 0x000018ce01007387 */ /* 0x000fe80000100a00 */
[----:B------:R-:W-:Y:S04]  /*1e40*/  STL.64 [R1+0x20], R208 ;  /* 0x000020d001007387 */ /* 0x000fe80000100a00 */
[----:B------:R-:W-:Y:S04]  /*1e50*/  STL.64 [R1+0x28], R210 ;  /* 0x000028d201007387 */ /* 0x000fe80000100a00 */
[----:B------:R-:W-:Y:S04]  /*1e60*/  STL.64 [R1+0x30], R212 ;  /* 0x000030d401007387 */ /* 0x000fe80000100a00 */
[----:B------:R0:W-:Y:S04]  /*1e70*/  STL.64 [R1+0x38], R214 ;  /* 0x000038d601007387 */ /* 0x0001e80000100a00 */
[----:B0-----:R-:W2:Y:S04]  /*1e80*/  LDL.LU.64 R214, [R1+0x108] ;  /* 0x0001080001d67983 */ /* 0x001ea80000300a00 */
[----:B------:R-:W2:Y:S04]  /*1e90*/  LDL.LU.64 R212, [R1+0x100] ;  /* 0x0001000001d47983 */ /* 0x000ea80000300a00 */
[----:B------:R-:W2:Y:S04]  /*1ea0*/  LDL.LU.64 R210, [R1+0xf8] ;  /* 0x0000f80001d27983 */ /* 0x000ea80000300a00 */
[----:B------:R-:W2:Y:S04]  /*1eb0*/  LDL.LU.64 R208, [R1+0xf0] ;  /* 0x0000f00001d07983 */ /* 0x000ea80000300a00 */
[----:B------:R-:W2:Y:S04]  /*1ec0*/  LDL.LU.64 R206, [R1+0xe8] ;  /* 0x0000e80001ce7983 */ /* 0x000ea80000300a00 */
[----:B------:R-:W2:Y:S04]  /*1ed0*/  LDL.LU.64 R204, [R1+0xe0] ;  /* 0x0000e00001cc7983 */ /* 0x000ea80000300a00 */
[----:B------:R-:W2:Y:S04]  /*1ee0*/  LDL.LU.64 R202, [R1+0xd8] ;  /* 0x0000d80001ca7983 */ /* 0x000ea80000300a00 */
[----:B------:R-:W2:Y:S01]  /*1ef0*/  LDL.LU.64 R200, [R1+0xd0] ;  /* 0x0000d00001c87983 */ /* 0x000ea20000300a00 */
[----:B------:R-:W-:Y:S01]  /*1f00*/  UIADD3 UR6, UR50, 0x302, URZ ;  /* 0x0000030232067890 */ /* 0x000fe2000fffe03f */
[----:B------:R-:W-:Y:S01]  /*1f10*/  UMOV UR7, 0x40000040 ;  /* 0x4000004000077882 */ /* 0x000fe20000000000 */
[----:B------:R-:W-:Y:S01]  /*1f20*/  UIADD3 UR34, UR50, 0x402, URZ ;  /* 0x0000040232227890 */ /* 0x000fe2000fffe03f */
[----:B------:R-:W-:Y:S01]  /*1f30*/  UMOV UR35, 0x40000040 ;  /* 0x4000004000237882 */ /* 0x000fe20000000000 */
[----:B------:R-:W-:Y:S01]  /*1f40*/  UIADD3 UR14, UR50, 0x502, URZ ;  /* 0x00000502320e7890 */ /* 0x000fe2000fffe03f */
[----:B------:R-:W-:Y:S01]  /*1f50*/  UMOV UR12, UR8 ;  /* 0x00000008000c7c82 */ /* 0x000fe20008000000 */
[----:B------:R-:W-:Y:S01]  /*1f60*/  UMOV UR13, UR9 ;  /* 0x00000009000d7c82 */ /* 0x000fe20008000000 */
[----:B------:R-:W-:Y:S01]  /*1f70*/  UMOV UR15, 0x40000040 ;  /* 0x40000040000f7882 */ /* 0x000fe20000000000 */
[----:B--2---:R-:W-:-:S06]  /*1f80*/  WARPGROUP.ARRIVE ;  /* 0x00000000000079c5 */ /* 0x004fcc0000000000 */
[----:B------:R-:W-:Y:S03]  /*1f90*/  HGMMA.64x32x16.F32.BF16 R200, gdesc[UR16], R200, gsb0 ;  /* 0x0060000010c879f0 */ /* 0x000fe600080018c8 */
[----:B------:R-:W-:Y:S02]  /*1fa0*/  WARPGROUP.DEPBAR.LE gsb0, 0x0 ;  /* 0x00008000000079c5 */ /* 0x000fe40000010000 */
[----:B------:R-:W-:Y:S01]  /*1fb0*/  WARPGROUP.ARRIVE ;  /* 0x00000000000079c5 */ /* 0x000fe20000000000 */
[----:B------:R-:W-:Y:S01]  /*1fc0*/  UIADD3 UR22, UR50, 0x602, URZ ;  /* 0x0000060232167890 */ /* 0x000fe2000fffe03f */
[----:B------:R-:W-:Y:S04]  /*1fd0*/  STL.64 [R1+0xc8], R214 ;  /* 0x0000c8d601007387 */ /* 0x000fe80000100a00 */
[----:B------:R-:W-:Y:S01]  /*1fe0*/  HGMMA.64x32x16.F32.BF16 R168, gdesc[UR24], R168, gsb0 ;  /* 0x0060000018a879f0 */ /* 0x000fe200080018a8 */
[----:B------:R-:W-:Y:S01]  /*1ff0*/  UMOV UR20, UR8 ;  /* 0x0000000800147c82 */ /* 0x000fe20008000000 */
[----:B------:R-:W-:Y:S01]  /*2000*/  UMOV UR21, UR9 ;  /* 0x0000000900157c82 */ /* 0x000fe20008000000 */
[----:B------:R-:W-:Y:S01]  /*2010*/  UMOV UR23, 0x40000040 ;  /* 0x4000004000177882 */ /* 0x000fe20000000000 */
[----:B------:R-:W-:Y:S04]  /*2020*/  STL.64 [R1+0xc0], R212 ;  /* 0x0000c0d401007387 */ /* 0x000fe80000100a00 */
[----:B------:R-:W-:Y:S04]  /*2030*/  STL.64 [R1+0xb8], R210 ;  /* 0x0000b8d201007387 */ /* 0x000fe80000100a00 */
[----:B------:R-:W-:Y:S04]  /*2040*/  STL.64 [R1+0xb0], R208 ;  /* 0x0000b0d001007387 */ /* 0x000fe80000100a00 */
[----:B------:R-:W-:Y:S04]  /*2050*/  STL.64 [R1+0xa8], R206 ;  /* 0x0000a8ce01007387 */ /* 0x000fe80000100a00 */
[----:B------:R-:W-:Y:S04]  /*2060*/  STL.64 [R1+0xa0], R204 ;  /* 0x0000a0cc01007387 */ /* 0x000fe80000100a00 */
[----:B------:R-:W-:Y:S04]  /*2070*/  STL.64 [R1+0x98], R202 ;  /* 0x000098ca01007387 */ /* 0x000fe80000100a00 */
[----:B------:R0:W-:Y:S04]  /*2080*/  STL.64 [R1+0x90], R200 ;  /* 0x000090c801007387 */ /* 0x0001e80000100a00 */
[----:B0-----:R-:W2:Y:S04]  /*2090*/  LDL.LU.64 R200, [R1] ;  /* 0x0000000001c87983 */ /* 0x001ea80000300a00 */
[----:B------:R-:W2:Y:S04]  /*20a0*/  LDL.LU.64 R202, [R1+0x8] ;  /* 0x0000080001ca7983 */ /* 0x000ea80000300a00 */
[----:B------:R-:W2:Y:S04]  /*20b0*/  LDL.LU.64 R204, [R1+0x10] ;  /* 0x0000100001cc7983 */ /* 0x000ea80000300a00 */
[----:B------:R-:W2:Y:S04]  /*20c0*/  LDL.LU.64 R206, [R1+0x18] ;  /* 0x0000180001ce7983 */ /* 0x000ea80000300a00 */
[----:B------:R-:W2:Y:S01]  /*20d0*/  LDL.LU.64 R208, [R1+0x20] ;  /* 0x0000200001d07983 */ /* 0x000ea20000300a00 */
[----:B------:R-:W-:-:S02]  /*20e0*/  WARPGROUP.DEPBAR.LE gsb0, 0x0 ;  /* 0x00008000000079c5 */ /* 0x000fc40000010000 */
[----:B------:R-:W-:Y:S01]  /*20f0*/  WARPGROUP.ARRIVE ;  /* 0x00000000000079c5 */ /* 0x000fe20000000000 */
[----:B------:R-:W2:Y:S04]  /*2100*/  LDL.LU.64 R210, [R1+0x28] ;  /* 0x0000280001d27983 */ /* 0x000ea80000300a00 */
[----:B------:R-:W2:Y:S01]  /*2110*/  LDL.LU.64 R212, [R1+0x30] ;  /* 0x0000300001d47983 */ /* 0x000ea20000300a00 */
[----:B------:R-:W-:Y:S03]  /*2120*/  HGMMA.64x32x16.F32.BF16 R136, gdesc[UR4], R136, gsb0 ;  /* 0x00600000048879f0 */ /* 0x000fe60008001888 */
[----:B------:R-:W2:Y:S01]  /*2130*/  LDL.LU.64 R214, [R1+0x38] ;  /* 0x0000380001d67983 */ /* 0x000ea20000300a00 */
[----:B------:R-:W-:Y:S01]  /*2140*/  UIADD3 UR4, UR47, 0x402, URZ ;  /* 0x000004022f047890 */ /* 0x000fe2000fffe03f */
[----:B------:R-:W-:-:S02]  /*2150*/  WARPGROUP.DEPBAR.LE gsb0, 0x0 ;  /* 0x00008000000079c5 */ /* 0x000fc40000010000 */
[----:B------:R-:W-:-:S06]  /*2160*/  WARPGROUP.ARRIVE ;  /* 0x00000000000079c5 */ /* 0x000fcc0000000000 */
[----:B------:R-:W-:Y:S03]  /*2170*/  HGMMA.64x32x16.F32.BF16 R104, gdesc[UR32], R104, gsb0 ;  /* 0x00600000206879f0 */ /* 0x000fe60008001868 */
[----:B------:R-:W-:Y:S02]  /*2180*/  WARPGROUP.DEPBAR.LE gsb0, 0x0 ;  /* 0x00008000000079c5 */ /* 0x000fe40000010000 */
[----:B------:R-:W-:-:S06]  /*2190*/  WARPGROUP.ARRIVE ;  /* 0x00000000000079c5 */ /* 0x000fcc0000000000 */
[----:B------:R-:W-:Y:S03]  /*21a0*/  HGMMA.64x32x16.F32.BF16 R72, gdesc[UR12], R72, gsb0 ;  /* 0x006000000c4879f0 */ /* 0x000fe60008001848 */
[----:B------:R-:W-:Y:S02]  /*21b0*/  WARPGROUP.DEPBAR.LE gsb0, 0x0 ;  /* 0x00008000000079c5 */ /* 0x000fe40000010000 */
[----:B------:R-:W-:-:S06]  /*21c0*/  WARPGROUP.ARRIVE ;  /* 0x00000000000079c5 */ /* 0x000fcc0000000000 */
[----:B------:R-:W-:Y:S01]  /*21d0*/  HGMMA.64x32x16.F32.BF16 R40, gdesc[UR20], R40, gsb0 ;  /* 0x00600000142879f0 */ /* 0x000fe20008001828 */
[----:B------:R-:W-:Y:S01]  /*21e0*/  UMOV UR20, UR4 ;  /* 0x0000000400147c82 */ /* 0x000fe20008000000 */
[----:B------:R-:W-:Y:S01]  /*21f0*/  UMOV UR21, 0x40000040 ;  /* 0x4000004000157882 */ /* 0x000fe20000000000 */
[----:B------:R-:W-:Y:S01]  /*2200*/  UMOV UR12, UR20 ;  /* 0x00000014000c7c82 */ /* 0x000fe20008000000 */
        /* <DEDUP_REMOVED lines=11> */
[----:B------:R-:W-:-:S02]  /*22c0*/  WARPGROUP.DEPBAR.LE gsb0, 0x0 ;  /* 0x00008000000079c5 */ /* 0x000fc40000010000 */
[----:B------:R-:W-:-:S06]  /*22d0*/  WARPGROUP.ARRIVE ;  /* 0x00000000000079c5 */ /* 0x000fcc0000000000 */
[----:B------:R-:W-:Y:S03]  /*22e0*/  HGMMA.64x32x16.F32.BF16 R24, gdesc[UR20], R24, gsb0 ;  /* 0x00600000141879f0 */ /* 0x000fe60008001818 */
[----:B------:R-:W-:Y:S02]  /*22f0*/  WARPGROUP.DEPBAR.LE gsb0, 0x0 ;  /* 0x00008000000079c5 */ /* 0x000fe40000010000 */
[----:B------:R-:W-:-:S06]  /*2300*/  WARPGROUP.ARRIVE ;  /* 0x00000000000079c5 */ /* 0x000fcc0000000000 */
[----:B------:R-:W-:Y:S01]  /*2310*/  HGMMA.64x32x16.F32.BF16 R56, gdesc[UR12], R56, gsb0 ;  /* 0x006000000c3879f0 */ /* 0x000fe20008001838 */
[----:B------:R-:W-:Y:S02]  /*2320*/  UIADD3 UR14, UR50, 0x204, URZ ;  /* 0x00000204320e7890 */ /* 0x000fe4000fffe03f */
[----:B------:R-:W-:Y:S02]  /*2330*/  WARPGROUP.DEPBAR.LE gsb0, 0x0 ;  /* 0x00008000000079c5 */ /* 0x000fe40000010000 */
[----:B------:R-:W-:-:S06]  /*2340*/  WARPGROUP.ARRIVE ;  /* 0x00000000000079c5 */ /* 0x000fcc0000000000 */
[----:B------:R-:W-:Y:S03]  /*2350*/  HGMMA.64x32x16.F32.BF16 R88, gdesc[UR32], R88, gsb0 ;  /* 0x00600000205879f0 */ /* 0x000fe60008001858 */
[----:B------:R-:W-:Y:S02]  /*2360*/  WARPGROUP.DEPBAR.LE gsb0, 0x0 ;  /* 0x00008000000079c5 */ /* 0x000fe40000010000 */
[----:B------:R-:W-:-:S06]  /*2370*/  WARPGROUP.ARRIVE ;  /* 0x00000000000079c5 */ /* 0x000fcc0000000000 */
[----:B------:R-:W-:Y:S01]  /*2380*/  HGMMA.64x32x16.F32.BF16 R120, gdesc[UR4], R120, gsb0 ;  /* 0x00600000047879f0 */ /* 0x000fe20008001878 */
[----:B------:R-:W-:Y:S02]  /*2390*/  UIADD3 UR4, UR47, 0x4, URZ ;  /* 0x000000042f047890 */ /* 0x000fe4000fffe03f */
[----:B------:R-:W-:Y:S01]  /*23a0*/  UIADD3 UR6, UR50, 0x104, URZ ;  /* 0x0000010432067890 */ /* 0x000fe2000fffe03f */
[----:B------:R-:W-:Y:S02]  /*23b0*/  WARPGROUP.DEPBAR.LE gsb0, 0x0 ;  /* 0x00008000000079c5 */ /* 0x000fe40000010000 */
        /* <DEDUP_REMOVED lines=8> */
[----:B------:R-:W-:Y:S01]  /*2440*/  UIADD3 UR10, UR50, 0x4, URZ ;  /* 0x00000004320a7890 */ /* 0x000fe2000fffe03f */
[----:B------:R-:W-:Y:S01]  /*2450*/  UMOV UR8, UR4 ;  /* 0x0000000400087c82 */ /* 0x000fe20008000000 */
[----:B------:R-:W-:Y:S01]  /*2460*/  UMOV UR9, 0x40000040 ;  /* 0x4000004000097882 */ /* 0x000fe20000000000 */
[----:B------:R-:W-:Y:S01]  /*2470*/  UMOV UR11, 0x40000040 ;  /* 0x40000040000b7882 */ /* 0x000fe20000000000 */
[----:B------:R-:W-:Y:S01]  /*2480*/  UMOV UR4, UR8 ;  /* 0x0000000800047c82 */ /* 0x000fe20008000000 */
[----:B------:R-:W-:Y:S01]  /*2490*/  UMOV UR5, UR9 ;  /* 0x0000000900057c82 */ /* 0x000fe20008000000 */
[----:B------:R-:W-:Y:S01]  /*24a0*/  UMOV UR7, 0x40000040 ;  /* 0x4000004000077882 */ /* 0x000fe20000000000 */
        /* <DEDUP_REMOVED lines=10> */
[----:B------:R-:W-:-:S02]  /*2550*/  WARPGROUP.DEPBAR.LE gsb0, 0x0 ;  /* 0x00008000000079c5 */ /* 0x000fc40000010000 */
[----:B--2---:R-:W-:-:S06]  /*2560*/  WARPGROUP.ARRIVE ;  /* 0x00000000000079c5 */ /* 0x004fcc0000000000 */
[----:B------:R-:W-:Y:S03]  /*2570*/  HGMMA.64x32x16.F32.BF16 R200, gdesc[UR8], R200, gsb0 ;  /* 0x0060000008c879f0 */ /* 0x000fe600080018c8 */
[----:B------:R-:W-:Y:S02]  /*2580*/  WARPGROUP.DEPBAR.LE gsb0, 0x0 ;  /* 0x00008000000079c5 */ /* 0x000fe40000010000 */
[----:B------:R-:W-:Y:S02]  /*2590*/  IMAD.MOV.U32 R4, RZ, RZ, R214 ;  /* 0x000000ffff047224 */ /* 0x000fe400078e00d6 */
[----:B------:R-:W-:Y:S02]  /*25a0*/  IMAD.MOV.U32 R3, RZ, RZ, R215 ;  /* 0x000000ffff037224 */ /* 0x000fe400078e00d7 */
[----:B------:R-:W-:Y:S01]  /*25b0*/  IMAD.MOV.U32 R6, RZ, RZ, R212 ;  /* 0x000000ffff067224 */ /* 0x000fe200078e00d4 */
[----:B------:R-:W2:Y:S01]  /*25c0*/  LDL.LU.64 R214, [R1+0xc8] ;  /* 0x0000c80001d67983 */ /* 0x000ea20000300a00 */
[----:B------:R-:W-:-:S02]  /*25d0*/  IMAD.MOV.U32 R5, RZ, RZ, R213 ;  /* 0x000000ffff057224 */ /* 0x000fc400078e00d5 */
[----:B------:R-:W-:Y:S01]  /*25e0*/  IMAD.MOV.U32 R8, RZ, RZ, R210 ;  /* 0x000000ffff087224 */ /* 0x000fe200078e00d2 */
[----:B------:R-:W2:Y:S01]  /*25f0*/  LDL.LU.64 R212, [R1+0xc0] ;  /* 0x0000c00001d47983 */ /* 0x000ea20000300a00 */
[----:B------:R-:W-:Y:S02]  /*2600*/  IMAD.MOV.U32 R7, RZ, RZ, R211 ;  /* 0x000000ffff077224 */ /* 0x000fe400078e00d3 */
[----:B------:R-:W-:Y:S01]  /*2610*/  IMAD.MOV.U32 R10, RZ, RZ, R208 ;  /* 0x000000ffff0a7224 */ /* 0x000fe200078e00d0 */
[----:B------:R-:W2:Y:S01]  /*2620*/  LDL.LU.64 R210, [R1+0xb8] ;  /* 0x0000b80001d27983 */ /* 0x000ea20000300a00 */
        /* <DEDUP_REMOVED lines=12> */
[----:B------:R-:W-:-:S03]  /*26f0*/  IMAD.MOV.U32 R19, RZ, RZ, R201 ;  /* 0x000000ffff137224 */ /* 0x000fc600078e00c9 */
[----:B------:R-:W2:Y:S01]  /*2700*/  LDL.LU.64 R200, [R1+0x90] ;  /* 0x0000900001c87983 */ /* 0x000ea20000300a00 */
        /* <DEDUP_REMOVED lines=21> */
[----:B------:R-:W-:Y:S01]  /*2860*/  UMOV UR29, UR9 ;  /* 0x00000009001d7c82 */ /* 0x000fe20008000000 */
[----:B------:R-:W-:Y:S01]  /*2870*/  UMOV UR31, 0x40000040 ;  /* 0x40000040001f7882 */ /* 0x000fe20000000000 */
[----:B------:R-:W-:Y:S02]  /*2880*/  WARPGROUP.DEPBAR.LE gsb0, 0x0 ;  /* 0x00008000000079c5 */ /* 0x000fe40000010000 */
[----:B------:R-:W-:-:S06]  /*2890*/  WARPGROUP.ARRIVE ;  /* 0x00000000000079c5 */ /* 0x000fcc0000000000 */
[----:B------:R-:W-:Y:S01]  /*28a0*/  HGMMA.64x32x16.F32.BF16 R40, gdesc[UR28], R40, gsb0 ;  /* 0x006000001c2879f0 */ /* 0x000fe20008001828 */
[----:B------:R-:W-:Y:S01]  /*28b0*/  UIADD3 UR4, UR47, 0x404, URZ ;  /* 0x000004042f047890 */ /* 0x000fe2000fffe03f */
[----:B------:R-:W-:-:S06]  /*28c0*/  UMOV UR29, 0x40000040 ;  /* 0x40000040001d7882 */ /* 0x000fcc0000000000 */
[----:B------:R-:W-:Y:S01]  /*28d0*/  UMOV UR28, UR4 ;  /* 0x00000004001c7c82 */ /* 0x000fe20008000000 */
[----:B------:R-:W-:Y:S02]  /*28e0*/  WARPGROUP.DEPBAR.LE gsb0, 0x0 ;  /* 0x00008000000079c5 */ /* 0x000fe40000010000 */
[----:B------:R-:W-:-:S06]  /*28f0*/  WARPGROUP.ARRIVE ;  /* 0x00000000000079c5 */ /* 0x000fcc0000000000 */
[----:B------:R-:W-:Y:S01]  /*2900*/  HGMMA.64x32x16.F32.BF16 R24, gdesc[UR28], R24, gsb0 ;  /* 0x006000001c1879f0 */ /* 0x000fe20008001818 */
[----:B------:R-:W-:Y:S01]  /*2910*/  UMOV UR24, UR28 ;  /* 0x0000001c00187c82 */ /* 0x000fe20008000000 */
        /* <DEDUP_REMOVED lines=26> */
[----:B------:R-:W-:Y:S01]  /*2ac0*/  STL.64 [R1+0x88], R214 ;  /* 0x000088d601007387 */ /* 0x000fe20000100a00 */
[----:B------:R-:W-:Y:S02]  /*2ad0*/  WARPGROUP.DEPBAR.LE gsb0, 0x0 ;  /* 0x00008000000079c5 */ /* 0x000fe40000010000 */
[----:B------:R-:W-:-:S06]  /*2ae0*/  WARPGROUP.ARRIVE ;  /* 0x00000000000079c5 */ /* 0x000fcc0000000000 */
[----:B------:R-:W-:Y:S01]  /*2af0*/  HGMMA.64x32x16.F32.BF16 R216, gdesc[UR8], R216, gsb0 ;  /* 0x0060000008d879f0 */ /* 0x000fe200080018d8 */
[----:B------:R0:W-:Y:S04]  /*2b00*/  STL.64 [R1+0x80], R212 ;  /* 0x000080d401007387 */ /* 0x0001e80000100a00 */
[----:B------:R1:W-:Y:S04]  /*2b10*/  STL.64 [R1+0x78], R210 ;  /* 0x000078d201007387 */ /* 0x0003e80000100a00 */
[----:B------:R2:W-:Y:S04]  /*2b20*/  STL.64 [R1+0x70], R208 ;  /* 0x000070d001007387 */ /* 0x0005e80000100a00 */
[----:B------:R4:W-:Y:S01]  /*2b30*/  STL.64 [R1+0x68], R206 ;  /* 0x000068ce01007387 */ /* 0x0009e20000100a00 */
[----:B0-----:R-:W-:-:S03]  /*2b40*/  IMAD.MOV.U32 R212, RZ, RZ, R6 ;  /* 0x000000ffffd47224 */ /* 0x001fc600078e0006 */
[----:B------:R0:W-:Y:S01]  /*2b50*/  STL.64 [R1+0x60], R204 ;  /* 0x000060cc01007387 */ /* 0x0001e20000100a00 */
[----:B-1----:R-:W-:-:S03]  /*2b60*/  IMAD.MOV.U32 R210, RZ, RZ, R8 ;  /* 0x000000ffffd27224 */ /* 0x002fc600078e0008 */
[----:B------:R1:W-:Y:S01]  /*2b70*/  STL.64 [R1+0x58], R202 ;  /* 0x000058ca01007387 */ /* 0x0003e20000100a00 */
[----:B--2---:R-:W-:Y:S02]  /*2b80*/  IMAD.MOV.U32 R208, RZ, RZ, R10 ;  /* 0x000000ffffd07224 */ /* 0x004fe400078e000a */
[----:B------:R-:W-:Y:S01]  /*2b90*/  IMAD.MOV.U32 R209, RZ, RZ, R9 ;  /* 0x000000ffffd17224 */ /* 0x000fe200078e0009 */
[----:B------:R2:W-:Y:S01]  /*2ba0*/  STL.64 [R1+0x50], R200 ;  /* 0x000050c801007387 */ /* 0x0005e20000100a00 */
[----:B----4-:R-:W-:Y:S02]  /*2bb0*/  IMAD.MOV.U32 R206, RZ, RZ, R12 ;  /* 0x000000ffffce7224 */ /* 0x010fe400078e000c */
[----:B------:R-:W-:Y:S02]  /*2bc0*/  IMAD.MOV.U32 R207, RZ, RZ, R11 ;  /* 0x000000ffffcf7224 */ /* 0x000fe400078e000b */
[----:B0-----:R-:W-:Y:S02]  /*2bd0*/  IMAD.MOV.U32 R204, RZ, RZ, R14 ;  /* 0x000000ffffcc7224 */ /* 0x001fe400078e000e */
[----:B------:R-:W-:-:S02]  /*2be0*/  IMAD.MOV.U32 R205, RZ, RZ, R13 ;  /* 0x000000ffffcd7224 */ /* 0x000fc400078e000d */
[----:B-1----:R-:W-:Y:S02]  /*2bf0*/  IMAD.MOV.U32 R202, RZ, RZ, R18 ;  /* 0x000000ffffca7224 */ /* 0x002fe400078e0012 */
[----:B------:R-:W-:Y:S02]  /*2c00*/  IMAD.MOV.U32 R203, RZ, RZ, R15 ;  /* 0x000000ffffcb7224 */ /* 0x000fe400078e000f */
[----:B--2---:R-:W-:Y:S02]  /*2c10*/  IMAD.MOV.U32 R200, RZ, RZ, R20 ;  /* 0x000000ffffc87224 */ /* 0x004fe400078e0014 */
[----:B------:R-:W-:Y:S02]  /*2c20*/  IMAD.MOV.U32 R201, RZ, RZ, R19 ;  /* 0x000000ffffc97224 */ /* 0x000fe400078e0013 */
[----:B------:R-:W-:Y:S02]  /*2c30*/  IMAD.MOV.U32 R211, RZ, RZ, R7 ;  /* 0x000000ffffd37224 */ /* 0x000fe400078e0007 */
[----:B------:R-:W-:-:S02]  /*2c40*/  IMAD.MOV.U32 R213, RZ, RZ, R5 ;  /* 0x000000ffffd57224 */ /* 0x000fc400078e0005 */
[----:B------:R-:W-:Y:S02]  /*2c50*/  IMAD.MOV.U32 R214, RZ, RZ, R4 ;  /* 0x000000ffffd67224 */ /* 0x000fe400078e0004 */
[----:B------:R-:W-:Y:S01]  /*2c60*/  IMAD.MOV.U32 R215, RZ, RZ, R3 ;  /* 0x000000ffffd77224 */ /* 0x000fe200078e0003 */
[----:B------:R-:W-:Y:S02]  /*2c70*/  UIADD3 UR12, UR47, 0x6, URZ ;  /* 0x000000062f0c7890 */ /* 0x000fe4000fffe03f */
[----:B------:R-:W-:Y:S01]  /*2c80*/  UIADD3 UR6, UR50, 0x6, URZ ;  /* 0x0000000632067890 */ /* 0x000fe2000fffe03f */
[----:B------:R-:W-:Y:S01]  /*2c90*/  UMOV UR5, 0x40000040 ;  /* 0x4000004000057882 */ /* 0x000fe20000000000 */
[----:B------:R-:W-:Y:S01]  /*2ca0*/  UMOV UR7, 0x40000040 ;  /* 0x4000004000077882 */ /* 0x000fe20000000000 */
[----:B------:R-:W-:Y:S02]  /*2cb0*/  WARPGROUP.DEPBAR.LE gsb0, 0x0 ;  /* 0x00008000000079c5 */ /* 0x000fe40000010000 */
[----:B------:R-:W-:Y:S01]  /*2cc0*/  WARPGROUP.ARRIVE ;  /* 0x00000000000079c5 */ /* 0x000fe20000000000 */
[----:B------:R-:W-:-:S05]  /*2cd0*/  UMOV UR4, UR12 ;  /* 0x0000000c00047c82 */ /* 0x000fca0008000000 */
        /* <DEDUP_REMOVED lines=94> */
[----:B------:R-:W-:Y:S03]  /*32c0*/  HGMMA.64x32x16.F32.BF16 R216, gdesc[UR4], R216, gsb0 ;  /* 0x0060000004d879f0 */ /* 0x000fe600080018d8 */
[----:B------:R-:W-:Y:S02]  /*32d0*/  WARPGROUP.DEPBAR.LE gsb0, 0x0 ;  /* 0x00008000000079c5 */ /* 0x000fe40000010000 */
[----:B------:R-:W-:Y:S05]  /*32e0*/  @!P1 BRA `(.L_x_18) ;  /* 0x0000002000689947 */ /* 0x000fea0003800000 */
[----:B------:R-:W-:Y:S01]  /*32f0*/  UIADD3 UR34, UR37, 0x1, URZ ;  /* 0x0000000125227890 */ /* 0x000fe2000fffe03f */
[----:B------:R-:W-:Y:S01]  /*3300*/  R2UR UR33, R0 ;  /* 0x00000000002172ca */ /* 0x000fe200000e0000 */
[----:B------:R-:W-:Y:S02]  /*3310*/  UMOV UR32, UR37 ;  /* 0x0000002500207c82 */ /* 0x000fe40008000000 */
[----:B------:R-:W-:-:S04]  /*3320*/  UISETP.NE.AND UP0, UPT, UR34, 0x3, UPT ;  /* 0x000000032200788c */ /* 0x000fc8000bf05270 */
[----:B------:R-:W-:Y:S02]  /*3330*/  USEL UR4, URZ, 0x1, UP0 ;  /* 0x000000013f047887 */ /* 0x000fe40008000000 */
[----:B------:R-:W-:Y:S02]  /*3340*/  USEL UR34, UR34, URZ, UP0 ;  /* 0x0000003f22227287 */ /* 0x000fe40008000000 */
[----:B------:R-:W-:-:S06]  /*3350*/  ULOP3.LUT UR4, UR36, UR4, URZ, 0x3c, !UPT ;  /* 0x0000000424047292 */ /* 0x000fcc000f8e3c3f */
[----:B------:R-:W-:-:S07]  /*3360*/  IMAD.U32 R5, RZ, RZ, UR4 ;  /* 0x00000004ff057e24 */ /* 0x000fce000f8e00ff */
.L_x_25:
[----:B------:R-:W-:Y:S05]  /*3370*/  @!P0 BRA `(.L_x_19) ;  /* 0x0000000000048947 */ /* 0x000fea0003800000 */
[----:B------:R-:W-:Y:S01]  /*3380*/  BPT.TRAP 0x1 ;  /* 0x000000040000795c */ /* 0x000fe20000300000 */
.L_x_19:
[----:B------:R-:W-:Y:S01]  /*3390*/  ULEA UR4, UR34, UR41, 0x3 ;  /* 0x0000002922047291 */ /* 0x000fe2000f8e183f */
[----:B------:R-:W-:-:S08]  /*33a0*/  SHF.L.U32 R3, R5, 0x1f, RZ ;  /* 0x0000001f05037819 */ /* 0x000fd000000006ff */
[----:B------:R0:W1:Y:S01]  /*33b0*/  SYNCS.PHASECHK.TRANS64.TRYWAIT P1, [UR4], R3 ;  /* 0x00000003ff0075a7 */ /* 0x0000620008020144 */
[----:B------:R-:W-:Y:S05]  /*33c0*/  @!P0 BRA `(.L_x_20) ;  /* 0x0000000000048947 */ /* 0x000fea0003800000 */
[----:B------:R-:W-:Y:S01]  /*33d0*/  BPT.TRAP 0x1 ;  /* 0x000000040000795c */ /* 0x000fe20000300000 */
.L_x_20:
[----:B-1----:R-:W-:Y:S05]  /*33e0*/  @P1 BRA `(.L_x_21) ;  /* 0x0000000000081947 */ /* 0x002fea0003800000 */
[----:B------:R-:W1:Y:S02]  /*33f0*/  SYNCS.PHASECHK.TRANS64.TRYWAIT P1, [UR4], R3 ;  /* 0x00000003ff0075a7 */ /* 0x000e640008020144 */
[----:B-1----:R-:W-:Y:S05]  /*3400*/  @!P1 BRA `(.L_x_22) ;  /* 0x0000012000b49947 */ /* 0x002fea0003800000 */
.L_x_21:
[----:B------:R-:W-:Y:S04]  /*3410*/  STL.64 [R1+0x138], R230 ;  /* 0x000138e601007387 */ /* 0x000fe80000100a00 */
[----:B------:R-:W-:Y:S04]  /*3420*/  STL.64 [R1+0x130], R228 ;  /* 0x000130e401007387 */ /* 0x000fe80000100a00 */
[----:B------:R-:W-:Y:S04]  /*3430*/  STL.64 [R1+0x128], R226 ;  /* 0x000128e201007387 */ /* 0x000fe80000100a00 */
[----:B------:R-:W-:Y:S04]  /*3440*/  STL.64 [R1+0x120], R224 ;  /* 0x000120e001007387 */ /* 0x000fe80000100a00 */
[----:B------:R-:W-:Y:S04]  /*3450*/  STL.64 [R1+0x118], R222 ;  /* 0x000118de01007387 */ /* 0x000fe80000100a00 */
[----:B------:R2:W-:Y:S04]  /*3460*/  STL.64 [R1+0x110], R220 ;  /* 0x000110dc01007387 */ /* 0x0005e80000100a00 */
[----:B--2---:R-:W2:Y:S04]  /*3470*/  LDL.LU.64 R220, [R1] ;  /* 0x0000000001dc7983 */ /* 0x004ea80000300a00 */
[----:B------:R-:W2:Y:S04]  /*3480*/  LDL.LU.64 R222, [R1+0x8] ;  /* 0x0000080001de7983 */ /* 0x000ea80000300a00 */
[----:B------:R-:W2:Y:S04]  /*3490*/  LDL.LU.64 R224, [R1+0x10] ;  /* 0x0000100001e07983 */ /* 0x000ea80000300a00 */
[----:B------:R-:W2:Y:S04]  /*34a0*/  LDL.LU.64 R226, [R1+0x18] ;  /* 0x0000180001e27983 */ /* 0x000ea80000300a00 */
[----:B------:R-:W2:Y:S04]  /*34b0*/  LDL.LU.64 R228, [R1+0x20] ;  /* 0x0000200001e47983 */ /* 0x000ea80000300a00 */
[----:B------:R-:W2:Y:S04]  /*34c0*/  LDL.LU.64 R230, [R1+0x28] ;  /* 0x0000280001e67983 */ /* 0x000ea80000300a00 */
[----:B------:R-:W2:Y:S04]  /*34d0*/  LDL.LU.64 R232, [R1+0x30] ;  /* 0x0000300001e87983 */ /* 0x000ea80000300a00 */
[----:B------:R-:W2:Y:S01]  /*34e0*/  LDL.LU.64 R234, [R1+0x38] ;  /* 0x0000380001ea7983 */ /* 0x000ea20000300a00 */
[----:B------:R-:W-:-:S02]  /*34f0*/  ULEA UR35, UR34, UR45, 0xb ;  /* 0x0000002d22237291 */ /* 0x000fc4000f8e583f */
[----:B------:R-:W-:Y:S01]  /*3500*/  UIMAD UR47, UR34, 0x700, UR46 ;  /* 0x00000700222f78a4 */ /* 0x000fe2000f8e022e */
[----:B------:R-:W-:Y:S01]  /*3510*/  UMOV UR5, 0x40000040 ;  /* 0x4000004000057882 */ /* 0x000fe20000000000 */
[----:B------:R-:W-:Y:S02]  /*3520*/  UMOV UR7, 0x40000040 ;  /* 0x4000004000077882 */ /* 0x000fe40000000000 */
[----:B------:R-:W-:Y:S01]  /*3530*/  UIADD3 UR10, UR47, 0x100, URZ ;  /* 0x000001002f0a7890 */ /* 0x000fe2000fffe03f */
[----:B------:R-:W-:Y:S02]  /*3540*/  UMOV UR4, UR35 ;  /* 0x0000002300047c82 */ /* 0x000fe40008000000 */
[----:B------:R-:W-:Y:S01]  /*3550*/  UMOV UR6, UR47 ;  /* 0x0000002f00067c82 */ /* 0x000fe20008000000 */
        /* <DEDUP_REMOVED lines=20> */
[----:B------:R-:W-:Y:S01]  /*36a0*/  IMAD.MOV.U32 R9, RZ, RZ, R230 ;  /* 0x000000ffff097224 */ /* 0x000fe200078e00e6 */
[----:B------:R-:W-:Y:S01]  /*36b0*/  UMOV UR24, UR4 ;  /* 0x0000000400187c82 */ /* 0x000fe20008000000 */
[----:B------:R-:W-:Y:S01]  /*36c0*/  UMOV UR25, UR5 ;  /* 0x0000000500197c82 */ /* 0x000fe20008000000 */
[----:B------:R-:W-:Y:S01]  /*36d0*/  UMOV UR27, 0x40000040 ;  /* 0x40000040001b7882 */ /* 0x000fe20000000000 */
[----:B------:R-:W-:Y:S01]  /*36e0*/  HGMMA.64x32x16.F32.BF16 R200, gdesc[UR8], R200, gsb0 ;  /* 0x0060000008c879f0 */ /* 0x000fe200080018c8 */
[----:B------:R-:W-:Y:S01]  /*36f0*/  UIADD3 UR30, UR47, 0x600, URZ ;  /* 0x000006002f1e7890 */ /* 0x000fe2000fffe03f */
[----:B------:R-:W-:Y:S01]  /*3700*/  IMAD.MOV.U32 R8, RZ, RZ, R231 ;  /* 0x000000ffff087224 */ /* 0x000fe200078e00e7 */
[----:B------:R-:W-:Y:S01]  /*3710*/  UMOV UR28, UR4 ;  /* 0x00000004001c7c82 */ /* 0x000fe20008000000 */
[----:B------:R-:W-:Y:S01]  /*3720*/  UMOV UR29, UR5 ;  /* 0x00000005001d7c82 */ /* 0x000fe20008000000 */
[----:B------:R-:W-:Y:S01]  /*3730*/  UMOV UR31, 0x40000040 ;  /* 0x40000040001f7882 */ /* 0x000fe20000000000 */
[----:B------:R-:W-:Y:S01]  /*3740*/  UIADD3 UR8, UR35, 0x400, URZ ;  /* 0x0000040023087890 */ /* 0x000fe2000fffe03f */
        /* <DEDUP_REMOVED lines=18> */
[----:B-1----:R-:W-:Y:S02]  /*3870*/  IMAD.MOV.U32 R4, RZ, RZ, R234 ;  /* 0x000000ffff047224 */ /* 0x002fe400078e00ea */
[----:B0-----:R-:W-:Y:S01]  /*3880*/  IMAD.MOV.U32 R3, RZ, RZ, R235 ;  /* 0x000000ffff037224 */ /* 0x001fe200078e00eb */
        /* <DEDUP_REMOVED lines=49> */
[----:B--2---:R-:W-:-:S06]  /*3ba0*/  WARPGROUP.ARRIVE ;  /* 0x00000000000079c5 */ /* 0x004fcc0000000000 */
        /* <DEDUP_REMOVED lines=102> */
[----:B------:R-:W-:Y:S04]  /*4210*/  STL.64 [R1+0xc8], R214 ;  /* 0x0000c8d601007387 */ /* 0x000fe80000100a00 */
        /* <DEDUP_REMOVED lines=18> */
[----:B------:R-:W-:Y:S01]  /*4340*/  UMOV UR16, UR28 ;  /* 0x0000001c00107c82 */ /* 0x000fe20008000000 */
[----:B------:R-:W-:Y:S01]  /*4350*/  UMOV UR17, UR29 ;  /* 0x0000001d00117c82 */ /* 0x000fe20008000000 */
[----:B------:R-:W-:-:S02]  /*4360*/  WARPGROUP.DEPBAR.LE gsb0, 0x0 ;  /* 0x00008000000079c5 */ /* 0x000fc40000010000 */
        /* <DEDUP_REMOVED lines=17> */
[----:B------:R-:W-:Y:S02]  /*4480*/  UIADD3 UR4, UR35, 0x4, URZ ;  /* 0x0000000423047890 */ /* 0x000fe4000fffe03f */
[----:B------:R-:W-:Y:S01]  /*4490*/  UIADD3 UR6, UR47, 0x4, URZ ;  /* 0x000000042f067890 */ /* 0x000fe2000fffe03f */
[----:B------:R-:W-:Y:S01]  /*44a0*/  UMOV UR5, 0x40000040 ;  /* 0x4000004000057882 */ /* 0x000fe20000000000 */
[----:B------:R-:W-:Y:S01]  /*44b0*/  UMOV UR7, 0x40000040 ;  /* 0x4000004000077882 */ /* 0x000fe20000000000 */
[----:B------:R-:W-:Y:S02]  /*44c0*/  WARPGROUP.DEPBAR.LE gsb0, 0x0 ;  /* 0x00008000000079c5 */ /* 0x000fe40000010000 */
        /* <DEDUP_REMOVED lines=231> */
[----:B------:R-:W-:Y:S01]  /*5340*/  BPT.TRAP 0x1 ;  /* 0x000000040000795c */ /* 0x000fe20000300000 */
.L_x_23:
[----:B------:R-:W-:Y:S02]  /*5350*/  UISETP.GT.U32.AND UP0, UPT, UR38, 0x1, UPT ;  /* 0x000000012600788c */ /* 0x000fe4000bf04070 */
[----:B------:R-:W-:-:S04]  /*5360*/  ULEA UR4, UR32, UR41, 0x3 ;  /* 0x0000002920047291 */ /* 0x000fc8000f8e183f */
[----:B------:R-:W-:Y:S01]  /*5370*/  UIADD3 UR4, UR4, 0x18, URZ ;  /* 0x0000001804047890 */ /* 0x000fe2000fffe03f */
[----:B------:R-:W-:-:S03]  /*5380*/  PLOP3.LUT P1, PT, PT, PT, UP0, 0x80, 0x0 ;  /* 0x000000000000781c */ /* 0x000fc60003f2f008 */
[----:B------:R-:W-:-:S09]  /*5390*/  UPRMT UR4, URZ, 0x654, UR4 ;  /* 0x000006543f047896 */ /* 0x000fd20008000004 */
[----:B------:R-:W-:Y:S01]  /*53a0*/  SYNCS.ARRIVE.TRANS64.RED.A1T0 RZ, [UR4], RZ ;  /* 0x000000ffffff79a7 */ /* 0x000fe20008100404 */
[----:B------:R-:W-:Y:S05]  /*53b0*/  @P1 BRA `(.L_x_24) ;  /* 0x0000000000041947 */ /* 0x000fea0003800000 */
[----:B------:R-:W-:Y:S01]  /*53c0*/  BPT.TRAP 0x1 ;  /* 0x000000040000795c */ /* 0x000fe20000300000 */
.L_x_24:
[----:B------:R-:W-:Y:S02]  /*53d0*/  UISETP.GT.AND UP2, UPT, UR33, 0x1, UPT ;  /* 0x000000012100788c */ /* 0x000fe4000bf44270 */
[----:B------:R-:W-:Y:S02]  /*53e0*/  UIADD3 UR34, UR34, 0x1, URZ ;  /* 0x0000000122227890 */ /* 0x000fe4000fffe03f */
[----:B------:R-:W-:Y:S02]  /*53f0*/  UIADD3 UR32, UR32, 0x1, URZ ;  /* 0x0000000120207890 */ /* 0x000fe4000fffe03f */
[----:B------:R-:W-:Y:S01]  /*5400*/  PLOP3.LUT P1, PT, PT, PT, UP2, 0x80, 0x0 ;  /* 0x000000000000781c */ /* 0x000fe20003f2f028 */
[----:B------:R-:W-:Y:S02]  /*5410*/  UISETP.NE.AND UP0, UPT, UR34, 0x3, UPT ;  /* 0x000000032200788c */ /* 0x000fe4000bf05270 */
[----:B------:R-:W-:Y:S02]  /*5420*/  UISETP.NE.AND UP1, UPT, UR32, 0x3, UPT ;  /* 0x000000032000788c */ /* 0x000fe4000bf25270 */
[----:B------:R-:W-:-:S02]  /*5430*/  USEL UR4, URZ, 0x1, UP0 ;  /* 0x000000013f047887 */ /* 0x000fc40008000000 */
[----:B------:R-:W-:Y:S02]  /*5440*/  UIADD3 UR33, UR33, -0x1, URZ ;  /* 0xffffffff21217890 */ /* 0x000fe4000fffe03f */
[----:B------:R-:W-:Y:S02]  /*5450*/  USEL UR34, UR34, URZ, UP0 ;  /* 0x0000003f22227287 */ /* 0x000fe40008000000 */
[----:B------:R-:W-:Y:S01]  /*5460*/  USEL UR32, UR32, URZ, UP1 ;  /* 0x0000003f20207287 */ /* 0x000fe20008800000 */
[----:B------:R-:W-:Y:S01]  /*5470*/  LOP3.LUT R5, R5, UR4, RZ, 0x3c, !PT ;  /* 0x0000000405057c12 */ /* 0x000fe2000f8e3cff */
[----:B------:R-:W-:Y:S10]  /*5480*/  @P1 BRA `(.L_x_25) ;  /* 0xffffffdc00b81947 */ /* 0x000ff4000383ffff */
.L_x_18:
[----:B------:R-:W0:Y:S02]  /*5490*/  LDC R3, c[0x0][0x28c] ;  /* 0x0000a300ff037b82 */ /* 0x000e240000000800 */
[----:B0-----:R-:W-:-:S13]  /*54a0*/  ISETP.GE.AND P1, PT, R3, 0x1, PT ;  /* 0x000000010300780c */ /* 0x001fda0003f26270 */
[----:B------:R-:W-:Y:S05]  /*54b0*/  @!P1 BRA `(.L_x_26) ;  /* 0x0000000000389947 */ /* 0x000fea0003800000 */
[----:B------:R-:W-:Y:S05]  /*54c0*/  @!P0 BRA `(.L_x_27) ;  /* 0x0000000000048947 */ /* 0x000fea0003800000 */
[----:B------:R-:W-:Y:S01]  /*54d0*/  BPT.TRAP 0x1 ;  /* 0x000000040000795c */ /* 0x000fe20000300000 */
.L_x_27:
[----:B------:R-:W-:Y:S01]  /*54e0*/  VIADD R0, R0, UR37 ;  /* 0x0000002500007c36 */ /* 0x000fe20008000000 */
[----:B------:R-:W-:-:S03]  /*54f0*/  UISETP.GT.U32.AND UP0, UPT, UR38, 0x1, UPT ;  /* 0x000000012600788c */ /* 0x000fc6000bf04070 */
[----:B------:R-:W-:-:S03]  /*5500*/  IMAD.WIDE.U32 R4, R0, -0x55555555, RZ ;  /* 0xaaaaaaab00047825 */ /* 0x000fc600078e00ff */
[----:B------:R-:W-:Y:S02]  /*5510*/  PLOP3.LUT P0, PT, PT, PT, UP0, 0x80, 0x0 ;  /* 0x000000000000781c */ /* 0x000fe40003f0f008 */
[----:B------:R-:W-:-:S05]  /*5520*/  SHF.R.U32.HI R5, RZ, 0x1, R5 ;  /* 0x00000001ff057819 */ /* 0x000fca0000011605 */
[----:B------:R-:W-:-:S05]  /*5530*/  IMAD R0, R5, -0x3, R0 ;  /* 0xfffffffd05007824 */ /* 0x000fca00078e0200 */
[----:B------:R-:W-:-:S05]  /*5540*/  LEA R0, R0, UR41, 0x3 ;  /* 0x0000002900007c11 */ /* 0x000fca000f8e18ff */
[----:B------:R-:W-:-:S05]  /*5550*/  VIADD R0, R0, 0x18 ;  /* 0x0000001800007836 */ /* 0x000fca0000000000 */
[----:B------:R-:W-:-:S04]  /*5560*/  PRMT R0, RZ, 0x654, R0 ;  /* 0x00000654ff007816 */ /* 0x000fc80000000000 */
[----:B------:R0:W-:Y:S01]  /*5570*/  SYNCS.ARRIVE.TRANS64.RED.A1T0 RZ, [R0+URZ], RZ ;  /* 0x000000ff00ff79a7 */ /* 0x0001e2000810043f */
[----:B------:R-:W-:Y:S05]  /*5580*/  @P0 BRA `(.L_x_26) ;  /* 0x0000000000040947 */ /* 0x000fea0003800000 */
[----:B------:R-:W-:Y:S01]  /*5590*/  BPT.TRAP 0x1 ;  /* 0x000000040000795c */ /* 0x000fe20000300000 */
.L_x_26:
[----:B------:R-:W1:Y:S01]  /*55a0*/  S2R R6, SR_TID.X ;  /* 0x0000000000067919 */ /* 0x000e620000002100 */
[----:B------:R-:W-:Y:S02]  /*55b0*/  UIMAD UR43, UR43, 0xe0, URZ ;  /* 0x000000e02b2b78a4 */ /* 0x000fe4000f8e023f */
[----:B------:R-:W-:Y:S01]  /*55c0*/  USHF.R.S32.HI UR10, URZ, 0x1f, UR42 ;  /* 0x0000001f3f0a7899 */ /* 0x000fe2000801142a */
[----:B0-----:R-:W0:Y:S01]  /*55d0*/  S2R R0, SR_TID.X ;  /* 0x0000000000007919 */ /* 0x001e220000002100 */
[----:B------:R-:W-:Y:S01]  /*55e0*/  ULDC.64 UR8, c[0x0][0x5d0] ;  /* 0x0001740000087ab9 */ /* 0x000fe20000000a00 */
[----:B------:R-:W-:Y:S01]  /*55f0*/  UIMAD.WIDE UR6, UR44, 0x100, URZ ;  /* 0x000001002c0678a5 */ /* 0x000fe2000f8e023f */
[----:B------:R-:W-:Y:S01]  /*5600*/  IMAD.U32 R19, RZ, RZ, UR43 ;  /* 0x0000002bff137e24 */ /* 0x000fe2000f8e00ff */
[----:B------:R-:W-:Y:S02]  /*5610*/  UIMAD UR4, UR10, UR8, URZ ;  /* 0x000000080a0472a4 */ /* 0x000fe4000f8e023f */
[----:B------:R-:W-:Y:S01]  /*5620*/  IMAD.U32 R9, RZ, RZ, UR8 ;  /* 0x00000008ff097e24 */ /* 0x000fe2000f8e00ff */
[----:B------:R-:W-:-:S02]  /*5630*/  USHF.L.U32 UR44, UR44, 0x8, URZ ;  /* 0x000000082c2c7899 */ /* 0x000fc4000800063f */
[----:B------:R-:W-:Y:S01]  /*5640*/  UIMAD UR4, UR42, UR9, UR4 ;  /* 0x000000092a0472a4 */ /* 0x000fe2000f8e0204 */
[----:B------:R-:W-:Y:S01]  /*5650*/  ULDC UR8, c[0x0][0x284] ;  /* 0x0000a10000087ab9 */ /* 0x000fe20000000800 */
[----:B------:R-:W-:Y:S02]  /*5660*/  UIADD3 UR37, UR40, UR37, URZ ;  /* 0x0000002528257290 */ /* 0x000fe4000fffe03f */
[----:B------:R-:W-:Y:S02]  /*5670*/  UISETP.GE.U32.AND UP2, UPT, UR40, 0x3, UPT ;  /* 0x000000032800788c */ /* 0x000fe4000bf46070 */
[----:B------:R-:W-:-:S04]  /*5680*/  UISETP.GT.U32.AND UP1, UPT, UR37, 0x2, UPT ;  /* 0x000000022500788c */ /* 0x000fc8000bf24070 */
[----:B------:R-:W-:Y:S01]  /*5690*/  UISETP.LT.U32.AND UP1, UPT, UR40, 0x3, UP1 ;  /* 0x000000032800788c */ /* 0x000fe20008f21070 */
[C---:B-1----:R-:W-:Y:S01]  /*56a0*/  IMAD.SHL.U32 R18, R6.reuse, 0x2, RZ ;  /* 0x0000000206127824 */ /* 0x042fe200078e00ff */
[----:B------:R-:W-:Y:S02]  /*56b0*/  LOP3.LUT R4, R6, 0x60, RZ, 0xc0, !PT ;  /* 0x0000006006047812 */ /* 0x000fe400078ec0ff */
[----:B0-----:R-:W-:Y:S02]  /*56c0*/  SHF.R.U32.HI R3, RZ, 0x7, R0 ;  /* 0x00000007ff037819 */ /* 0x001fe40000011600 */
[----:B------:R-:W-:Y:S02]  /*56d0*/  LOP3.LUT R18, R19, 0x6, R18, 0xf8, !PT ;  /* 0x0000000613127812 */ /* 0x000fe400078ef812 */
[----:B------:R-:W-:Y:S02]  /*56e0*/  LOP3.LUT R3, R3, 0x1, RZ, 0xc0, !PT ;  /* 0x0000000103037812 */ /* 0x000fe400078ec0ff */
[----:B------:R-:W-:-:S02]  /*56f0*/  SHF.R.U32.HI R0, RZ, 0x2, R6 ;  /* 0x00000002ff007819 */ /* 0x000fc40000011606 */
[----:B------:R-:W-:Y:S01]  /*5700*/  SHF.R.S32.HI R19, RZ, 0x1f, R18 ;  /* 0x0000001fff137819 */ /* 0x000fe20000011412 */
[----:B------:R-:W-:Y:S01]  /*5710*/  IMAD.SHL.U32 R7, R3, 0x40, RZ ;  /* 0x0000004003077824 */ /* 0x000fe200078e00ff */
[----:B------:R-:W-:Y:S02]  /*5720*/  LOP3.LUT R0, R0, 0x7, RZ, 0xc0, !PT ;  /* 0x0000000700007812 */ /* 0x000fe400078ec0ff */
[----:B------:R-:W-:Y:S01]  /*5730*/  SHF.R.U32.HI R5, RZ, 0x1, R4 ;  /* 0x00000001ff057819 */ /* 0x000fe20000011604 */
[----:B------:R-:W-:Y:S01]  /*5740*/  IMAD.WIDE.U32 R8, R9, UR42, R18 ;  /* 0x0000002a09087c25 */ /* 0x000fe2000f8e0012 */
[--C-:B------:R-:W-:Y:S02]  /*5750*/  LOP3.LUT R234, R7, 0x40, R0.reuse, 0xe2, !PT ;  /* 0x0000004007ea7812 */ /* 0x100fe400078ee200 */
[----:B------:R-:W-:Y:S01]  /*5760*/  IADD3 R0, RZ, -R5, -R0 ;  /* 0x80000005ff007210 */ /* 0x000fe20007ffe800 */
[----:B------:R-:W-:Y:S01]  /*5770*/  VIADD R9, R9, UR4 ;  /* 0x0000000409097c36 */ /* 0x000fe20008000000 */
[----:B------:R-:W-:Y:S01]  /*5780*/  ULDC UR4, c[0x0][0x288] ;  /* 0x0000a20000047ab9 */ /* 0x000fe20000000800 */
[----:B------:R-:W-:Y:S01]  /*5790*/  IMAD.MOV.U32 R4, RZ, RZ, -0x2 ;  /* 0xfffffffeff047424 */ /* 0x000fe200078e00ff */
[----:B------:R-:W-:Y:S01]  /*57a0*/  UISETP.GE.AND UP0, UPT, UR43, UR4, UPT ;  /* 0x000000042b00728c */ /* 0x000fe2000bf06270 */
[----:B------:R-:W-:Y:S01]  /*57b0*/  IMAD R3, R3, -0x40, R0 ;  /* 0xffffffc003037824 */ /* 0x000fe200078e0200 */
[----:B------:R-:W-:Y:S01]  /*57c0*/  LOP3.LUT R234, R234, UR6, R5, 0xfe, !PT ;  /* 0x00000006eaea7c12 */ /* 0x000fe2000f8efe05 */
[----:B------:R-:W-:Y:S01]  /*57d0*/  IMAD.U32 R0, RZ, RZ, UR8 ;  /* 0x00000008ff007e24 */ /* 0x000fe2000f8e00ff */
[----:B------:R-:W-:-:S02]  /*57e0*/  UISETP.GE.OR UP0, UPT, UR44, UR8, UP0 ;  /* 0x000000082c00728c */ /* 0x000fc40008706670 */
[----:B------:R-:W-:Y:S02]  /*57f0*/  USEL UR8, URZ, 0x1, !UP1 ;  /* 0x000000013f087887 */ /* 0x000fe4000c800000 */
[----:B------:R-:W-:Y:S01]  /*5800*/  IADD3 R3, R0, -UR44, R3 ;  /* 0x8000002c00037c10 */ /* 0x000fe2000fffe003 */
[----:B------:R-:W-:Y:S01]  /*5810*/  UMOV UR44, 0xffffffff ;  /* 0xffffffff002c7882 */ /* 0x000fe20000000000 */
[----:B------:R-:W-:Y:S01]  /*5820*/  LOP3.LUT R0, R6, 0x3, RZ, 0xc0, !PT ;  /* 0x0000000306007812 */ /* 0x000fe200078ec0ff */
[----:B------:R-:W-:Y:S01]  /*5830*/  ULOP3.LUT UR36, UR36, UR8, URZ, 0x3c, !UPT ;  /* 0x0000000824247292 */ /* 0x000fe2000f8e3c3f */
[----:B------:R-:W-:-:S03]  /*5840*/  PLOP3.LUT P0, PT, PT, PT, UP0, 0x80, 0x0 ;  /* 0x000000000000781c */ /* 0x000fc60003f0f008 */
[----:B------:R-:W-:Y:S01]  /*5850*/  IMAD R0, R0, R4, UR4 ;  /* 0x0000000400007e24 */ /* 0x000fe2000f8e0204 */
[----:B------:R-:W-:-:S03]  /*5860*/  UIMAD.WIDE.U32 UR4, UR37, -0x55555555, URZ ;  /* 0xaaaaaaab250478a5 */ /* 0x000fc6000f8e003f */
[----:B------:R-:W-:Y:S01]  /*5870*/  VIADD R0, R0, -UR43 ;  /* 0x8000002b00007c36 */ /* 0x000fe20008000000 */
[----:B------:R-:W-:-:S04]  /*5880*/  USHF.R.U32.HI UR4, URZ, 0x1, UR5 ;  /* 0x000000013f047899 */ /* 0x000fc80008011605 */
[----:B------:R-:W-:Y:S02]  /*5890*/  UIMAD UR37, UR4, -0x3, UR37 ;  /* 0xfffffffd042578a4 */ /* 0x000fe4000f8e0225 */
[----:B------:R-:W-:Y:S01]  /*58a0*/  @UP2 ULOP3.LUT UR36, UR36, 0x1, UR4, 0x78, !UPT ;  /* 0x0000000124242892 */ /* 0x000fe2000f8e7804 */
[----:B------:R-:W-:Y:S11]  /*58b0*/  @P0 BRA `(.L_x_28) ;  /* 0x000000dc00b80947 */ /* 0x000ff60003800000 */
[----:B-----5:R-:W-:Y:S01]  /*58c0*/  FSETP.NEU.AND P2, PT, R16, RZ, PT ;  /* 0x000000ff1000720b */ /* 0x020fe20003f4d000 */
[----:B------:R-:W-:Y:S01]  /*58d0*/  ULDC.64 UR8, c[0x0][0x5c8] ;  /* 0x0001720000087ab9 */ /* 0x000fe20000000a00 */
[----:B------:R-:W-:Y:S01]  /*58e0*/  ISETP.GT.AND P0, PT, R0, RZ, PT ;  /* 0x000000ff0000720c */ /* 0x000fe20003f04270 */
[----:B------:R-:W-:Y:S01]  /*58f0*/  UIMAD UR4, UR7, UR8, URZ ;  /* 0x00000008070472a4 */ /* 0x000fe2000f8e023f */
[----:B------:R-:W-:Y:S01]  /*5900*/  IMAD.U32 R4, RZ, RZ, UR9 ;  /* 0x00000009ff047e24 */ /* 0x000fe2000f8e00ff */
[----:B------:R-:W-:Y:S01]  /*5910*/  BSSY B0, `(.L_x_28) ;  /* 0x0000de8000007945 */ /* 0x000fe20003800000 */
[----:B------:R-:W-:Y:S01]  /*5920*/  IMAD.WIDE.U32 R8, R234, UR8, R8 ;  /* 0x00000008ea087c25 */ /* 0x000fe2000f8e0008 */
[----:B------:R-:W-:-:S03]  /*5930*/  ISETP.GT.AND P1, PT, R3, RZ, P0 ;  /* 0x000000ff0300720c */ /* 0x000fc60000724270 */
[----:B------:R-:W-:-:S04]  /*5940*/  IMAD R4, R234, R4, UR4 ;  /* 0x00000004ea047e24 */ /* 0x000fc8000f8e0204 */
[----:B------:R-:W-:Y:S01]  /*5950*/  IMAD.IADD R11, R9, 0x1, R4 ;  /* 0x00000001090b7824 */ /* 0x000fe200078e0204 */
[----:B------:R-:W-:Y:S06]  /*5960*/  @!P2 BRA `(.L_x_29) ;  /* 0x0000009c004ca947 */ /* 0x000fec0003800000 */
[----:B------:R-:W0:Y:S01]  /*5970*/  LDC.64 R22, c[0x0][0x5b8] ;  /* 0x00016e00ff167b82 */ /* 0x000e220000000a00 */
[----:B------:R-:W-:-:S07]  /*5980*/  ULDC.64 UR4, c[0x0][0x5c0] ;  /* 0x0001700000047ab9 */ /* 0x000fce0000000a00 */
[----:B------:R-:W1:Y:S08]  /*5990*/  LDC.64 R14, c[0x0][0x5b0] ;  /* 0x00016c00ff0e7b82 */ /* 0x000e700000000a00 */
[----:B------:R-:W2:Y:S01]  /*59a0*/  LDC.64 R12, c[0x0][0x5a8] ;  /* 0x00016a00ff0c7b82 */ /* 0x000ea20000000a00 */
[C---:B0-----:R-:W-:Y:S02]  /*59b0*/  IMAD R4, R22.reuse, UR10, RZ ;  /* 0x0000000a16047c24 */ /* 0x041fe4000f8e02ff */
[----:B------:R-:W-:-:S04]  /*59c0*/  IMAD.WIDE.U32 R232, R22, UR42, R18 ;  /* 0x0000002a16e87c25 */ /* 0x000fc8000f8e0012 */
[----:B------:R-:W-:Y:S02]  /*59d0*/  IMAD R235, R23, UR42, R4 ;  /* 0x0000002a17eb7c24 */ /* 0x000fe4000f8e0204 */
[----:B-1----:R-:W-:Y:S02]  /*59e0*/  IMAD R10, R14, UR7, RZ ;  /* 0x000000070e0a7c24 */ /* 0x002fe4000f8e02ff */
[----:B------:R-:W-:Y:S01]  /*59f0*/  IMAD.IADD R21, R233, 0x1, R235 ;  /* 0x00000001e9157824 */ /* 0x000fe200078e02eb */
[----:B------:R-:W-:Y:S01]  /*5a00*/  STL [R1+0x48], R235 ;  /* 0x000048eb01007387 */ /* 0x000fe20000100800 */
[----:B------:R-:W-:Y:S02]  /*5a10*/  IMAD.MOV.U32 R20, RZ, RZ, R232 ;  /* 0x000000ffff147224 */ /* 0x000fe400078e00e8 */
[C---:B------:R-:W-:Y:S02]  /*5a20*/  IMAD R10, R234.reuse, R15, R10 ;  /* 0x0000000fea0a7224 */ /* 0x040fe400078e020a */
[----:B------:R-:W-:-:S04]  /*5a30*/  IMAD.WIDE.U32 R4, R234, R14, R20 ;  /* 0x0000000eea047225 */ /* 0x000fc800078e0014 */
[----:B------:R-:W-:Y:S01]  /*5a40*/  IMAD.IADD R5, R5, 0x1, R10 ;  /* 0x0000000105057824 */ /* 0x000fe200078e020a */
[----:B--2---:R-:W-:-:S04]  /*5a50*/  LEA R6, P2, R4, R12, 0x1 ;  /* 0x0000000c04067211 */ /* 0x004fc800078408ff */
[----:B------:R-:W-:Y:S02]  /*5a60*/  LEA.HI.X R7, R4, R13, R5, 0x1, P2 ;  /* 0x0000000d04077211 */ /* 0x000fe400010f0c05 */
[----:B------:R-:W2:Y:S04]  /*5a70*/  LDL.LU R5, [R1] ;  /* 0x0000000001057983 */ /* 0x000ea80000300800 */
[----:B------:R0:W4:Y:S01]  /*5a80*/  @P1 LDG.E.LTC128B.U16 R23, desc[UR48][R6.64] ;  /* 0x0000003006171981 */ /* 0x000122000c1e1520 */
[----:B------:R-:W-:Y:S01]  /*5a90*/  ISETP.GT.AND P3, PT, R0, 0x1, PT ;  /* 0x000000010000780c */ /* 0x000fe20003f64270 */
[----:B------:R-:W-:Y:S01]  /*5aa0*/  BSSY B1, `(.L_x_30) ;  /* 0x0000013000017945 */ /* 0x000fe20003800000 */
[----:B---3--:R-:W-:Y:S02]  /*5ab0*/  LOP3.LUT R17, R17, 0xfffffffb, RZ, 0xc0, !PT ;  /* 0xfffffffb11117812 */ /* 0x008fe400078ec0ff */
[----:B0-----:R-:W-:-:S04]  /*5ac0*/  LEA R6, P2, R8, UR4, 0x1 ;  /* 0x0000000408067c11 */ /* 0x001fc8000f8408ff */
[----:B------:R-:W-:-:S05]  /*5ad0*/  LEA.HI.X R7, R8, UR5, R11, 0x1, P2 ;  /* 0x0000000508077c11 */ /* 0x000fca00090f0c0b */
[----:B------:R-:W-:Y:S01]  /*5ae0*/  @P3 LOP3.LUT R17, R17, 0x4, RZ, 0xfc, !PT ;  /* 0x0000000411113812 */ /* 0x000fe200078efcff */
[----:B----4-:R-:W-:-:S04]  /*5af0*/  IMAD.U32 R4, R23, 0x10000, RZ ;  /* 0x0001000017047824 */ /* 0x010fc800078e00ff */
[----:B------:R-:W-:-:S04]  /*5b00*/  FMUL R4, R4, R16 ;  /* 0x0000001004047220 */ /* 0x000fc80000400000 */
[----:B--2---:R-:W-:-:S05]  /*5b10*/  FFMA R4, R5, R2, R4 ;  /* 0x0000000205047223 */ /* 0x004fca0000000004 */
[----:B------:R-:W-:-:S05]  /*5b20*/  F2FP.BF16.F32.PACK_AB R4, RZ, R4 ;  /* 0x00000004ff04723e */ /* 0x000fca00000010ff */
[----:B------:R0:W-:Y:S02]  /*5b30*/  @P1 STG.E.U16 desc[UR48][R6.64], R4 ;  /* 0x0000000406001986 */ /* 0x0001e4000c101530 */
[----:B0-----:R-:W-:-:S04]  /*5b40*/  IMAD.WIDE.U32 R4, R234, R14, R18 ;  /* 0x0000000eea047225 */ /* 0x001fc800078e0012 */
[----:B------:R-:W-:Y:S02]  /*5b50*/  IMAD.IADD R5, R10, 0x1, R5 ;  /* 0x000000010a057824 */ /* 0x000fe400078e0205 */
[----:B------:R-:W-:-:S04]  /*5b60*/  IMAD.WIDE.U32 R8, R22, UR42, R4 ;  /* 0x0000002a16087c25 */ /* 0x000fc8000f8e0004 */
[----:B------:R-:W-:Y:S01]  /*5b70*/  IMAD.IADD R5, R235, 0x1, R9 ;  /* 0x00000001eb057824 */ /* 0x000fe200078e0209 */
[----:B------:R-:W-:-:S04]  /*5b80*/  LEA R4, P1, R8, R12, 0x1 ;  /* 0x0000000c08047211 */ /* 0x000fc800078208ff */
[----:B------:R-:W-:Y:S02]  /*5b90*/  LEA.HI.X R5, R8, R13, R5, 0x1, P1 ;  /* 0x0000000d08057211 */ /* 0x000fe400008f0c05 */
[----:B------:R-:W-:-:S13]  /*5ba0*/  ISETP.GT.AND P1, PT, R3, RZ, P3 ;  /* 0x000000ff0300720c */ /* 0x000fda0001f24270 */
[----:B------:R-:W-:Y:S05]  /*5bb0*/  @!P1 BRA `(.L_x_31) ;  /* 0x0000000000049947 */ /* 0x000fea0003800000 */
[----:B------:R0:W5:Y:S02]  /*5bc0*/  LDG.E.LTC128B.U16 R23, desc[UR48][R4.64+0x2] ;  /* 0x0000023004177981 */ /* 0x000164000c1e1520 */
.L_x_31:
[----:B------:R-:W-:Y:S05]  /*5bd0*/  BSYNC B1 ;  /* 0x0000000000017941 */ /* 0x000fea0003800000 */
.L_x_30:
[----:B------:R-:W2:Y:S01]  /*5be0*/  LDL.LU R9, [R1+0x4] ;  /* 0x0000040001097983 */ /* 0x000ea20000300800 */
[----:B-----5:R-:W-:Y:S01]  /*5bf0*/  IMAD.U32 R8, R23, 0x10000, RZ ;  /* 0x0001000017087824 */ /* 0x020fe200078e00ff */
[C---:B------:R-:W-:Y:S01]  /*5c00*/  SHF.L.U64.HI R237, R14.reuse, 0x3, R15 ;  /* 0x000000030eed7819 */ /* 0x040fe2000001020f */
[----:B------:R-:W-:Y:S01]  /*5c10*/  IMAD.SHL.U32 R236, R14, 0x8, RZ ;  /* 0x000000080eec7824 */ /* 0x000fe200078e00ff */
[----:B------:R1:W-:Y:S01]  /*5c20*/  STL [R1+0x50], R0 ;  /* 0x0000500001007387 */ /* 0x0003e20000100800 */
[----:B------:R-:W-:-:S03]  /*5c30*/  FMUL R8, R8, R16 ;  /* 0x0000001008087220 */ /* 0x000fc60000400000 */
[----:B-1----:R-:W3:Y:S01]  /*5c40*/  LDL.LU R0, [R1+0x8] ;  /* 0x0000080001007983 */ /* 0x002ee20000300800 */
[----:B--2---:R-:W-:-:S05]  /*5c50*/  FFMA R8, R9, R2, R8 ;  /* 0x0000000209087223 */ /* 0x004fca0000000008 */
[----:B------:R-:W-:-:S05]  /*5c60*/  F2FP.BF16.F32.PACK_AB R8, RZ, R8 ;  /* 0x00000008ff08723e */ /* 0x000fca00000010ff */
[----:B------:R1:W-:Y:S01]  /*5c70*/  @P1 STG.E.U16 desc[UR48][R6.64+0x2], R8 ;  /* 0x0000020806001986 */ /* 0x0003e2000c101530 */
[----:B------:R-:W-:Y:S01]  /*5c80*/  ISETP.GT.AND P1, PT, R3, 0x8, P0 ;  /* 0x000000080300780c */ /* 0x000fe20000724270 */
[----:B-1----:R-:W-:-:S04]  /*5c90*/  IMAD.WIDE.U32 R8, R234, R14, R236 ;  /* 0x0000000eea087225 */ /* 0x002fc800078e00ec */
[----:B------:R-:W-:Y:S01]  /*5ca0*/  IMAD.IADD R235, R10, 0x1, R9 ;  /* 0x000000010aeb7824 */ /* 0x000fe200078e0209 */
[----:B------:R-:W-:-:S05]  /*5cb0*/  IADD3 R9, P2, R232, R8, RZ ;  /* 0x00000008e8097210 */ /* 0x000fca0007f5e0ff */
[----:B------:R-:W-:Y:S01]  /*5cc0*/  IMAD.X R11, R235, 0x1, R21, P2 ;  /* 0x00000001eb0b7824 */ /* 0x000fe200010e0615 */
[----:B------:R-:W-:-:S04]  /*5cd0*/  LEA R10, P2, R9, R12, 0x1 ;  /* 0x0000000c090a7211 */ /* 0x000fc800078408ff */
[----:B------:R-:W-:Y:S02]  /*5ce0*/  LEA.HI.X R11, R9, R13, R11, 0x1, P2 ;  /* 0x0000000d090b7211 */ /* 0x000fe400010f0c0b */
[----:B------:R-:W2:Y:S04]  /*5cf0*/  LDL R9, [R1+0x48] ;  /* 0x0000480001097983 */ /* 0x000ea80000100800 */
[----:B------:R1:W4:Y:S02]  /*5d00*/  @P1 LDG.E.LTC128B.U16 R23, desc[UR48][R10.64] ;  /* 0x000000300a171981 */ /* 0x000324000c1e1520 */
[----:B-1----:R-:W-:-:S05]  /*5d10*/  IADD3 R10, P2, R18, R8, RZ ;  /* 0x00000008120a7210 */ /* 0x002fca0007f5e0ff */
[----:B------:R-:W-:Y:S02]  /*5d20*/  IMAD.X R11, R19, 0x1, R235, P2 ;  /* 0x00000001130b7824 */ /* 0x000fe400010e06eb */
[----:B------:R-:W-:-:S03]  /*5d30*/  IMAD.WIDE.U32 R10, R22, UR42, R10 ;  /* 0x0000002a160a7c25 */ /* 0x000fc6000f8e000a */
[----:B------:R-:W-:Y:S01]  /*5d40*/  LEA R8, P2, R10, R12, 0x1 ;  /* 0x0000000c0a087211 */ /* 0x000fe200078408ff */
[----:B------:R-:W-:Y:S02]  /*5d50*/  IMAD.U32 R235, RZ, RZ, UR9 ;  /* 0x00000009ffeb7e24 */ /* 0x000fe4000f8e00ff */
[----:B--2---:R-:W-:-:S05]  /*5d60*/  IMAD.IADD R9, R9, 0x1, R11 ;  /* 0x0000000109097824 */ /* 0x004fca00078e020b */
[----:B------:R-:W-:Y:S01]  /*5d70*/  LEA.HI.X R9, R10, R13, R9, 0x1, P2 ;  /* 0x0000000d0a097211 */ /* 0x000fe200010f0c09 */
[----:B----4-:R-:W-:-:S04]  /*5d80*/  IMAD.U32 R10, R23, 0x10000, RZ ;  /* 0x00010000170a7824 */ /* 0x010fc800078e00ff */
[----:B------:R-:W-:-:S04]  /*5d90*/  FMUL R10, R10, R16 ;  /* 0x000000100a0a7220 */ /* 0x000fc80000400000 */
[----:B---3--:R-:W-:Y:S01]  /*5da0*/  FFMA R11, R0, R2, R10 ;  /* 0x00000002000b7223 */ /* 0x008fe2000000000a */
[----:B------:R-:W-:-:S04]  /*5db0*/  IMAD.U32 R0, RZ, RZ, UR8 ;  /* 0x00000008ff007e24 */ /* 0x000fc8000f8e00ff */
[----:B------:R-:W-:Y:S02]  /*5dc0*/  F2FP.BF16.F32.PACK_AB R11, RZ, R11 ;  /* 0x0000000bff0b723e */ /* 0x000fe400000010ff */
[--C-:B------:R-:W-:Y:S02]  /*5dd0*/  SHF.L.U64.HI R0, R0, 0x4, R235.reuse ;  /* 0x0000000400007819 */ /* 0x100fe400000102eb */
[----:B------:R-:W-:-:S03]  /*5de0*/  PRMT R235, R11, 0x7610, R235 ;  /* 0x000076100beb7816 */ /* 0x000fc600000000eb */
[----:B------:R1:W-:Y:S04]  /*5df0*/  STL [R1+0x8], R0 ;  /* 0x0000080001007387 */ /* 0x0003e80000100800 */
[----:B-1----:R1:W5:Y:S04]  /*5e00*/  LDL.LU R0, [R1+0x50] ;  /* 0x0000500001007983 */ /* 0x0023680000300800 */
[----:B------:R-:W2:Y:S01]  /*5e10*/  LDL R11, [R1+0x8] ;  /* 0x00000800010b7983 */ /* 0x000ea20000100800 */
[----:B------:R-:W-:-:S04]  /*5e20*/  IMAD.U32 R10, RZ, RZ, UR8 ;  /* 0x00000008ff0a7e24 */ /* 0x000fc8000f8e00ff */
[----:B------:R-:W-:-:S05]  /*5e30*/  IMAD.SHL.U32 R10, R10, 0x10, RZ ;  /* 0x000000100a0a7824 */ /* 0x000fca00078e00ff */
[----:B------:R-:W-:Y:S02]  /*5e40*/  IADD3 R10, P2, R10, R6, RZ ;  /* 0x000000060a0a7210 */ /* 0x000fe40007f5e0ff */
[----:B------:R-:W-:Y:S01]  /*5e50*/  ISETP.GT.AND P3, PT, R3, 0x8, P3 ;  /* 0x000000080300780c */ /* 0x000fe20001f64270 */
[----:B------:R-:W-:Y:S02]  /*5e60*/  BSSY B1, `(.L_x_32) ;  /* 0x0000005000017945 */ /* 0x000fe40003800000 */
[----:B--2---:R-:W-:-:S05]  /*5e70*/  IMAD.X R11, R11, 0x1, R7, P2 ;  /* 0x000000010b0b7824 */ /* 0x004fca00010e0607 */
[----:B------:R1:W-:Y:S05]  /*5e80*/  @P1 STG.E.U16 desc[UR48][R10.64], R235 ;  /* 0x000000eb0a001986 */ /* 0x0003ea000c101530 */
[----:B------:R-:W-:Y:S05]  /*5e90*/  @!P3 BRA `(.L_x_33) ;  /* 0x000000000004b947 */ /* 0x000fea0003800000 */
[----:B------:R2:W5:Y:S02]  /*5ea0*/  LDG.E.LTC128B.U16 R23, desc[UR48][R8.64+0x2] ;  /* 0x0000023008177981 */ /* 0x000564000c1e1520 */
.L_x_33:
[----:B------:R-:W-:Y:S05]  /*5eb0*/  BSYNC B1 ;  /* 0x0000000000017941 */ /* 0x000fea0003800000 */
.L_x_32:
[----:B------:R0:W-:Y:S04]  /*5ec0*/  STL [R1+0x50], R4 ;  /* 0x0000500401007387 */ /* 0x0001e80000100800 */
[----:B0-----:R-:W3:Y:S01]  /*5ed0*/  LDL.LU R4, [R1+0xc] ;  /* 0x00000c0001047983 */ /* 0x001ee20000300800 */
[----:B-1---5:R-:W-:-:S04]  /*5ee0*/  IMAD.U32 R235, R23, 0x10000, RZ ;  /* 0x0001000017eb7824 */ /* 0x022fc800078e00ff */
[----:B------:R-:W-:Y:S01]  /*5ef0*/  FMUL R235, R235, R16 ;  /* 0x00000010ebeb7220 */ /* 0x000fe20000400000 */
[----:B------:R-:W-:-:S04]  /*5f00*/  ISETP.GT.AND P4, PT, R0, 0x8, PT ;  /* 0x000000080000780c */ /* 0x000fc80003f84270 */
[----:B------:R-:W-:Y:S01]  /*5f10*/  ISETP.GT.AND P1, PT, R3, RZ, P4 ;  /* 0x000000ff0300720c */ /* 0x000fe20002724270 */
[----:B---3--:R-:W-:Y:S02]  /*5f20*/  FFMA R235, R4, R2, R235 ;  /* 0x0000000204eb7223 */ /* 0x008fe400000000eb */
[----:B------:R0:W5:Y:S01]  /*5f30*/  LDL.LU R4, [R1+0x50] ;  /* 0x0000500001047983 */ /* 0x0001620000300800 */
[----:B------:R-:W-:Y:S01]  /*5f40*/  LOP3.LUT R17, R17, 0xfffffffd, RZ, 0xc0, !PT ;  /* 0xfffffffd11117812 */ /* 0x000fe200078ec0ff */
[----:B------:R-:W-:Y:S01]  /*5f50*/  BSSY B1, `(.L_x_34) ;  /* 0x0000006000017945 */ /* 0x000fe20003800000 */
[----:B------:R-:W-:-:S03]  /*5f60*/  F2FP.BF16.F32.PACK_AB R235, RZ, R235 ;  /* 0x000000ebffeb723e */ /* 0x000fc600000010ff */
[----:B------:R-:W-:Y:S02]  /*5f70*/  @P4 LOP3.LUT R17, R17, 0x2, RZ, 0xfc, !PT ;  /* 0x0000000211114812 */ /* 0x000fe400078efcff */
[----:B------:R0:W-:Y:S02]  /*5f80*/  @P3 STG.E.U16 desc[UR48][R10.64+0x2], R235 ;  /* 0x000002eb0a003986 */ /* 0x0001e4000c101530 */
[----:B------:R-:W-:Y:S05]  /*5f90*/  @!P1 BRA `(.L_x_35) ;  /* 0x0000000000049947 */ /* 0x000fea0003800000 */
[----:B-----5:R1:W5:Y:S02]  /*5fa0*/  LDG.E.LTC128B.U16 R23, desc[UR48][R4.64+0x10] ;  /* 0x0000103004177981 */ /* 0x020364000c1e1520 */
.L_x_35:
[----:B------:R-:W-:Y:S05]  /*5fb0*/  BSYNC B1 ;  /* 0x0000000000017941 */ /* 0x000fea0003800000 */
.L_x_34:
[----:B-----5:R1:W-:Y:S04]  /*5fc0*/  STL [R1+0x50], R4 ;  /* 0x0000500401007387 */ /* 0x0203e80000100800 */
[----:B-1----:R-:W3:Y:S01]  /*5fd0*/  LDL.LU R4, [R1+0x10] ;  /* 0x0000100001047983 */ /* 0x002ee20000300800 */
[----:B0-----:R-:W-:-:S04]  /*5fe0*/  IMAD.U32 R235, R23, 0x10000, RZ ;  /* 0x0001000017eb7824 */ /* 0x001fc800078e00ff */
        /* <DEDUP_REMOVED lines=12> */
.L_x_37:
[----:B------:R-:W-:Y:S05]  /*60b0*/  BSYNC B1 ;  /* 0x0000000000017941 */ /* 0x000fea0003800000 */
.L_x_36:
[----:B------:R3:W-:Y:S04]  /*60c0*/  STL [R1+0x50], R0 ;  /* 0x0000500001007387 */ /* 0x0007e80000100800 */
[----:B---3--:R-:W3:Y:S01]  /*60d0*/  LDL.LU R0, [R1+0x14] ;  /* 0x0000140001007983 */ /* 0x008ee20000300800 */
[----:B0----5:R-:W-:-:S04]  /*60e0*/  IMAD.U32 R235, R23, 0x10000, RZ ;  /* 0x0001000017eb7824 */ /* 0x021fc800078e00ff */
[----:B------:R-:W-:Y:S01]  /*60f0*/  FMUL R235, R235, R16 ;  /* 0x00000010ebeb7220 */ /* 0x000fe20000400000 */
[----:B------:R-:W-:-:S03]  /*6100*/  ISETP.GT.AND P3, PT, R3, 0x8, P4 ;  /* 0x000000080300780c */ /* 0x000fc60002764270 */
[----:B---3--:R-:W-:Y:S02]  /*6110*/  FFMA R235, R0, R2, R235 ;  /* 0x0000000200eb7223 */ /* 0x008fe400000000eb */
[----:B------:R0:W5:Y:S01]  /*6120*/  LDL.LU R0, [R1+0x50] ;  /* 0x0000500001007983 */ /* 0x0001620000300800 */
[----:B------:R-:W-:Y:S02]  /*6130*/  BSSY B1, `(.L_x_38) ;  /* 0x0000005000017945 */ /* 0x000fe40003800000 */
[----:B------:R-:W-:-:S05]  /*6140*/  F2FP.BF16.F32.PACK_AB R235, RZ, R235 ;  /* 0x000000ebffeb723e */ /* 0x000fca00000010ff */
[----:B------:R0:W-:Y:S01]  /*6150*/  @P2 STG.E.U16 desc[UR48][R6.64+0x12], R235 ;  /* 0x000012eb06002986 */ /* 0x0001e2000c101530 */
[----:B------:R-:W-:Y:S05]  /*6160*/  @!P3 BRA `(.L_x_39) ;  /* 0x000000000004b947 */ /* 0x000fea0003800000 */
[----:B------:R3:W5:Y:S02]  /*6170*/  LDG.E.LTC128B.U16 R23, desc[UR48][R8.64+0x10] ;  /* 0x0000103008177981 */ /* 0x000764000c1e1520 */
.L_x_39:
[----:B------:R-:W-:Y:S05]  /*6180*/  BSYNC B1 ;  /* 0x0000000000017941 */ /* 0x000fea0003800000 */
.L_x_38:
[----:B-----5:R4:W-:Y:S04]  /*6190*/  STL [R1+0x50], R0 ;  /* 0x0000500001007387 */ /* 0x0209e80000100800 */
[----:B----4-:R-:W4:Y:S01]  /*61a0*/  LDL.LU R0, [R1+0x18] ;  /* 0x0000180001007983 */ /* 0x010f220000300800 */
[----:B0-----:R-:W-:-:S04]  /*61b0*/  IMAD.U32 R235, R23, 0x10000, RZ ;  /* 0x0001000017eb7824 */ /* 0x001fc800078e00ff */
[----:B------:R-:W-:Y:S01]  /*61c0*/  FMUL R235, R235, R16 ;  /* 0x00000010ebeb7220 */ /* 0x000fe20000400000 */
[----:B------:R-:W-:-:S03]  /*61d0*/  ISETP.GT.AND P1, PT, R3, 0x8, P6 ;  /* 0x000000080300780c */ /* 0x000fc60003724270 */
[----:B----4-:R-:W-:Y:S02]  /*61e0*/  FFMA R235, R0, R2, R235 ;  /* 0x0000000200eb7223 */ /* 0x010fe400000000eb */
[----:B------:R0:W5:Y:S01]  /*61f0*/  LDL.LU R0, [R1+0x50] ;  /* 0x0000500001007983 */ /* 0x0001620000300800 */
[----:B------:R-:W-:Y:S02]  /*6200*/  BSSY B1, `(.L_x_40) ;  /* 0x0000005000017945 */ /* 0x000fe40003800000 */
[----:B------:R-:W-:-:S05]  /*6210*/  F2FP.BF16.F32.PACK_AB R235, RZ, R235 ;  /* 0x000000ebffeb723e */ /* 0x000fca00000010ff */
[----:B------:R0:W-:Y:S01]  /*6220*/  @P3 STG.E.U16 desc[UR48][R10.64+0x10], R235 ;  /* 0x000010eb0a003986 */ /* 0x0001e2000c101530 */
[----:B------:R-:W-:Y:S05]  /*6230*/  @!P1 BRA `(.L_x_41) ;  /* 0x0000000000049947 */ /* 0x000fea0003800000 */
[----:B------:R4:W5:Y:S02]  /*6240*/  LDG.E.LTC128B.U16 R23, desc[UR48][R8.64+0x12] ;  /* 0x0000123008177981 */ /* 0x000964000c1e1520 */
.L_x_41:
[----:B------:R-:W-:Y:S05]  /*6250*/  BSYNC B1 ;  /* 0x0000000000017941 */ /* 0x000fea0003800000 */
.L_x_40:
[----:B------:R1:W-:Y:S04]  /*6260*/  STL [R1+0x50], R4 ;  /* 0x0000500401007387 */ /* 0x0003e80000100800 */
[----:B-1----:R-:W2:Y:S01]  /*6270*/  LDL.LU R4, [R1+0x1c] ;  /* 0x00001c0001047983 */ /* 0x002ea20000300800 */
[----:B0----5:R-:W-:-:S04]  /*6280*/  IMAD.U32 R235, R23, 0x10000, RZ ;  /* 0x0001000017eb7824 */ /* 0x021fc800078e00ff */
[----:B------:R-:W-:Y:S01]  /*6290*/  FMUL R235, R235, R16 ;  /* 0x00000010ebeb7220 */ /* 0x000fe20000400000 */
[----:B------:R-:W-:-:S04]  /*62a0*/  ISETP.GT.AND P4, PT, R0, 0x10, PT ;  /* 0x000000100000780c */ /* 0x000fc80003f84270 */
[----:B------:R-:W-:Y:S01]  /*62b0*/  ISETP.GT.AND P2, PT, R3, RZ, P4 ;  /* 0x000000ff0300720c */ /* 0x000fe20002744270 */
[----:B--2---:R-:W-:Y:S02]  /*62c0*/  FFMA R235, R4, R2, R235 ;  /* 0x0000000204eb7223 */ /* 0x004fe400000000eb */
[----:B------:R0:W5:Y:S01]  /*62d0*/  LDL.LU R4, [R1+0x50] ;  /* 0x0000500001047983 */ /* 0x0001620000300800 */
[----:B------:R-:W-:Y:S02]  /*62e0*/  BSSY B1, `(.L_x_42) ;  /* 0x0000005000017945 */ /* 0x000fe40003800000 */
[----:B------:R-:W-:-:S05]  /*62f0*/  F2FP.BF16.F32.PACK_AB R235, RZ, R235 ;  /* 0x000000ebffeb723e */ /* 0x000fca00000010ff */
[----:B------:R0:W-:Y:S02]  /*6300*/  @P1 STG.E.U16 desc[UR48][R10.64+0x12], R235 ;  /* 0x000012eb0a001986 */ /* 0x0001e4000c101530 */
[----:B------:R-:W-:Y:S05]  /*6310*/  @!P2 BRA `(.L_x_43) ;  /* 0x000000000004a947 */ /* 0x000fea0003800000 */
[----:B-----5:R1:W5:Y:S02]  /*6320*/  LDG.E.LTC128B.U16 R23, desc[UR48][R4.64+0x20] ;  /* 0x0000203004177981 */ /* 0x020364000c1e1520 */
.L_x_43:
[----:B------:R-:W-:Y:S05]  /*6330*/  BSYNC B1 ;  /* 0x0000000000017941 */ /* 0x000fea0003800000 */
.L_x_42:
[----:B-----5:R1:W-:Y:S04]  /*6340*/  STL [R1+0x50], R4 ;  /* 0x0000500401007387 */ /* 0x0203e80000100800 */
[----:B-1----:R-:W2:Y:S01]  /*6350*/  LDL.LU R4, [R1+0x20] ;  /* 0x0000200001047983 */ /* 0x002ea20000300800 */
[----:B0-----:R-:W-:-:S04]  /*6360*/  IMAD.U32 R235, R23, 0x10000, RZ ;  /* 0x0001000017eb7824 */ /* 0x001fc800078e00ff */
        /* <DEDUP_REMOVED lines=10> */
.L_x_45:
[----:B------:R-:W-:Y:S05]  /*6410*/  BSYNC B1 ;  /* 0x0000000000017941 */ /* 0x000fea0003800000 */
.L_x_44:
[----:B------:R2:W-:Y:S04]  /*6420*/  STL [R1+0x50], R0 ;  /* 0x0000500001007387 */ /* 0x0005e80000100800 */
[----:B--2---:R-:W2:Y:S01]  /*6430*/  LDL.LU R0, [R1+0x24] ;  /* 0x0000240001007983 */ /* 0x004ea20000300800 */
[----:B0----5:R-:W-:-:S04]  /*6440*/  IMAD.U32 R235, R23, 0x10000, RZ ;  /* 0x0001000017eb7824 */ /* 0x021fc800078e00ff */
[----:B------:R-:W-:Y:S01]  /*6450*/  FMUL R235, R235, R16 ;  /* 0x00000010ebeb7220 */ /* 0x000fe20000400000 */
[----:B------:R-:W-:Y:S03]  /*6460*/  BSSY B1, `(.L_x_46) ;  /* 0x0000008000017945 */ /* 0x000fe60003800000 */
[----:B--2---:R-:W-:Y:S02]  /*6470*/  FFMA R235, R0, R2, R235 ;  /* 0x0000000200eb7223 */ /* 0x004fe400000000eb */
[----:B------:R0:W5:Y:S03]  /*6480*/  LDL.LU R0, [R1+0x50] ;  /* 0x0000500001007983 */ /* 0x0001660000300800 */
[----:B------:R-:W-:-:S05]  /*6490*/  F2FP.BF16.F32.PACK_AB R235, RZ, R235 ;  /* 0x000000ebffeb723e */ /* 0x000fca00000010ff */
[----:B------:R0:W-:Y:S01]  /*64a0*/  @P1 STG.E.U16 desc[UR48][R6.64+0x22], R235 ;  /* 0x000022eb06001986 */ /* 0x0001e2000c101530 */
[----:B------:R-:W-:-:S13]  /*64b0*/  ISETP.GT.AND P1, PT, R3, 0x8, P4 ;  /* 0x000000080300780c */ /* 0x000fda0002724270 */
[----:B0-----:R-:W-:Y:S05]  /*64c0*/  @!P1 BRA `(.L_x_47) ;  /* 0x0000000000049947 */ /* 0x001fea0003800000 */
[----:B------:R0:W5:Y:S02]  /*64d0*/  LDG.E.LTC128B.U16 R23, desc[UR48][R8.64+0x20] ;  /* 0x0000203008177981 */ /* 0x000164000c1e1520 */
.L_x_47:
[----:B------:R-:W-:Y:S05]  /*64e0*/  BSYNC B1 ;  /* 0x0000000000017941 */ /* 0x000fea0003800000 */
.L_x_46:
[----:B-----5:R2:W-:Y:S04]  /*64f0*/  STL [R1+0x50], R0 ;  /* 0x0000500001007387 */ /* 0x0205e80000100800 */
[----:B--2---:R-:W2:Y:S01]  /*6500*/  LDL.LU R0, [R1+0x28] ;  /* 0x0000280001007983 */ /* 0x004ea20000300800 */
[----:B------:R-:W-:-:S04]  /*6510*/  IMAD.U32 R235, R23, 0x10000, RZ ;  /* 0x0001000017eb7824 */ /* 0x000fc800078e00ff */
[----:B------:R-:W-:Y:S01]  /*6520*/  FMUL R235, R235, R16 ;  /* 0x00000010ebeb7220 */ /* 0x000fe20000400000 */
[----:B------:R-:W-:Y:S03]  /*6530*/  BSSY B1, `(.L_x_48) ;  /* 0x000000a000017945 */ /* 0x000fe60003800000 */
[----:B--2---:R-:W-:Y:S02]  /*6540*/  FFMA R235, R0, R2, R235 ;  /* 0x0000000200eb7223 */ /* 0x004fe400000000eb */
[----:B------:R2:W5:Y:S03]  /*6550*/  LDL.LU R0, [R1+0x50] ;  /* 0x0000500001007983 */ /* 0x0005660000300800 */
[----:B------:R-:W-:Y:S01]  /*6560*/  F2FP.BF16.F32.PACK_AB R235, RZ, R235 ;  /* 0x000000ebffeb723e */ /* 0x000fe200000010ff */
[----:B------:R2:W-:Y:S04]  /*6570*/  STL.S16 [R1+0xc], R23 ;  /* 0x00000c1701007387 */ /* 0x0005e80000100600 */
[----:B------:R2:W-:Y:S01]  /*6580*/  @P1 STG.E.U16 desc[UR48][R10.64+0x20], R235 ;  /* 0x000020eb0a001986 */ /* 0x0005e2000c101530 */
[----:B------:R-:W-:-:S13]  /*6590*/  ISETP.GT.AND P1, PT, R3, 0x8, P3 ;  /* 0x000000080300780c */ /* 0x000fda0001f24270 */
[----:B--2---:R-:W-:Y:S05]  /*65a0*/  @!P1 BRA `(.L_x_49) ;  /* 0x0000000000089947 */ /* 0x004fea0003800000 */
[----:B------:R-:W2:Y:S04]  /*65b0*/  LDG.E.LTC128B.U16 R23, desc[UR48][R8.64+0x22] ;  /* 0x0000223008177981 */ /* 0x000ea8000c1e1520 */
[----:B--2---:R2:W-:Y:S02]  /*65c0*/  STL [R1+0xc], R23 ;  /* 0x00000c1701007387 */ /* 0x0045e40000100800 */
.L_x_49:
[----:B------:R-:W-:Y:S05]  /*65d0*/  BSYNC B1 ;  /* 0x0000000000017941 */ /* 0x000fea0003800000 */
.L_x_48:
[----:B--2---:R-:W2:Y:S04]  /*65e0*/  LDL R23, [R1+0xc] ;  /* 0x00000c0001177983 */ /* 0x004ea80000100800 */
[----:B------:R-:W3:Y:S04]  /*65f0*/  LDL.LU R235, [R1+0x2c] ;  /* 0x00002c0001eb7983 */ /* 0x000ee80000300800 */
[----:B------:R-:W-:Y:S04]  /*6600*/  STL.64 [R1+0x60], R8 ;  /* 0x0000600801007387 */ /* 0x000fe80000100a00 */
[----:B------:R-:W-:Y:S04]  /*6610*/  STL.64 [R1+0x58], R6 ;  /* 0x0000580601007387 */ /* 0x000fe80000100a00 */
[----:B------:R1:W-:Y:S04]  /*6620*/  STL [R1+0x50], R4 ;  /* 0x0000500401007387 */ /* 0x0003e80000100800 */
[----:B-1----:R-:W4:Y:S01]  /*6630*/  LDL.LU R4, [R1+0x48] ;  /* 0x0000480001047983 */ /* 0x002f220000300800 */
[----:B--2---:R-:W-:-:S04]  /*6640*/  IMAD.U32 R23, R23, 0x10000, RZ ;  /* 0x0001000017177824 */ /* 0x004fc800078e00ff */
[----:B------:R-:W-:-:S04]  /*6650*/  FMUL R23, R23, R16 ;  /* 0x0000001017177220 */ /* 0x000fc80000400000 */
[----:B---3--:R-:W-:-:S05]  /*6660*/  FFMA R23, R235, R2, R23 ;  /* 0x00000002eb177223 */ /* 0x008fca0000000017 */
[----:B------:R-:W-:-:S05]  /*6670*/  F2FP.BF16.F32.PACK_AB R23, RZ, R23 ;  /* 0x00000017ff17723e */ /* 0x000fca00000010ff */
[----:B------:R1:W-:Y:S02]  /*6680*/  @P1 STG.E.U16 desc[UR48][R10.64+0x22], R23 ;  /* 0x000022170a001986 */ /* 0x0003e4000c101530 */
[----:B-1----:R-:W-:-:S05]  /*6690*/  IADD3 R23, P1, R234, 0x80, RZ ;  /* 0x00000080ea177810 */ /* 0x002fca0007f3e0ff */
[----:B------:R-:W-:Y:S02]  /*66a0*/  IMAD.X R233, RZ, RZ, UR7, P1 ;  /* 0x00000007ffe97e24 */ /* 0x000fe400088e06ff */
[----:B------:R-:W-:-:S04]  /*66b0*/  IMAD.WIDE.U32 R234, R23, R14, R18 ;  /* 0x0000000e17ea7225 */ /* 0x000fc800078e0012 */
[-C--:B------:R-:W-:Y:S02]  /*66c0*/  IMAD R233, R233, R14.reuse, RZ ;  /* 0x0000000ee9e97224 */ /* 0x080fe400078e02ff */
[----:B------:R-:W-:-:S04]  /*66d0*/  IMAD.WIDE.U32 R6, R23, R14, R236 ;  /* 0x0000000e17067225 */ /* 0x000fc800078e00ec */
[C---:B------:R-:W-:Y:S02]  /*66e0*/  IMAD R233, R23.reuse, R15, R233 ;  /* 0x0000000f17e97224 */ /* 0x040fe400078e02e9 */
[----:B------:R-:W-:-:S04]  /*66f0*/  IMAD.WIDE.U32 R236, R23, R14, R20 ;  /* 0x0000000e17ec7225 */ /* 0x000fc800078e0014 */
[----:B------:R-:W-:Y:S01]  /*6700*/  IMAD.IADD R15, R233, 0x1, R235 ;  /* 0x00000001e90f7824 */ /* 0x000fe200078e02eb */
[----:B0---4-:R-:W-:Y:S01]  /*6710*/  LEA R8, P1, R236, R12, 0x1 ;  /* 0x0000000cec087211 */ /* 0x011fe200078208ff */
[----:B------:R-:W-:-:S04]  /*6720*/  IMAD.MOV.U32 R14, RZ, RZ, R234 ;  /* 0x000000ffff0e7224 */ /* 0x000fc800078e00ea */
[----:B------:R-:W-:-:S04]  /*6730*/  IMAD.WIDE.U32 R234, R22, UR42, R14 ;  /* 0x0000002a16ea7c25 */ /* 0x000fc8000f8e000e */
[----:B------:R-:W-:Y:S02]  /*6740*/  IMAD.IADD R14, R237, 0x1, R233 ;  /* 0x00000001ed0e7824 */ /* 0x000fe400078e02e9 */
[----:B------:R-:W-:-:S03]  /*6750*/  IMAD.IADD R15, R4, 0x1, R235 ;  /* 0x00000001040f7824 */ /* 0x000fc600078e02eb */
[-C--:B------:R-:W-:Y:S02]  /*6760*/  LEA.HI.X R9, R236, R13.reuse, R14, 0x1, P1 ;  /* 0x0000000dec097211 */ /* 0x080fe400008f0c0e */
[C---:B------:R-:W-:Y:S01]  /*6770*/  LEA R14, P1, R234.reuse, R12, 0x1 ;  /* 0x0000000cea0e7211 */ /* 0x040fe200078208ff */
[----:B------:R-:W-:Y:S02]  /*6780*/  IMAD.IADD R20, R233, 0x1, R7 ;  /* 0x00000001e9147824 */ /* 0x000fe400078e0207 */
[----:B------:R0:W-:Y:S01]  /*6790*/  STL.64 [R1], R8 ;  /* 0x0000000801007387 */ /* 0x0001e20000100a00 */
[----:B------:R-:W-:Y:S02]  /*67a0*/  LEA.HI.X R15, R234, R13, R15, 0x1, P1 ;  /* 0x0000000dea0f7211 */ /* 0x000fe400008f0c0f */
[----:B------:R-:W-:-:S05]  /*67b0*/  IADD3 R232, P1, R232, R6, RZ ;  /* 0x00000006e8e87210 */ /* 0x000fca0007f3e0ff */
[----:B------:R-:W-:Y:S01]  /*67c0*/  IMAD.X R21, R20, 0x1, R21, P1 ;  /* 0x0000000114157824 */ /* 0x000fe200008e0615 */
[----:B------:R-:W-:Y:S01]  /*67d0*/  IADD3 R18, P1, R18, R6, RZ ;  /* 0x0000000612127210 */ /* 0x000fe20007f3e0ff */
[----:B0-----:R0:W5:Y:S04]  /*67e0*/  LDL.LU.64 R8, [R1+0x60] ;  /* 0x0000600001087983 */ /* 0x0011680000300a00 */
[----:B------:R-:W-:Y:S01]  /*67f0*/  IMAD.X R19, R19, 0x1, R20, P1 ;  /* 0x0000000113137824 */ /* 0x000fe200008e0614 */
[----:B------:R-:W2:Y:S01]  /*6800*/  LDL.LU R235, [R1+0xc] ;  /* 0x00000c0001eb7983 */ /* 0x000ea20000300800 */
[----:B------:R-:W-:-:S03]  /*6810*/  IMAD.WIDE.U32 R22, R22, UR42, R18 ;  /* 0x0000002a16167c25 */ /* 0x000fc6000f8e0012 */
[----:B------:R0:W5:Y:S01]  /*6820*/  LDL.LU.64 R6, [R1+0x58] ;  /* 0x0000580001067983 */ /* 0x0001620000300a00 */
[-C--:B------:R-:W-:Y:S01]  /*6830*/  LEA R18, P1, R232, R12.reuse, 0x1 ;  /* 0x0000000ce8127211 */ /* 0x080fe200078208ff */
[----:B------:R-:W-:Y:S02]  /*6840*/  IMAD.IADD R20, R4, 0x1, R23 ;  /* 0x0000000104147824 */ /* 0x000fe400078e0217 */
[----:B------:R0:W5:Y:S01]  /*6850*/  LDL.LU R4, [R1+0x50] ;  /* 0x0000500001047983 */ /* 0x0001620000300800 */
[-C--:B------:R-:W-:Y:S02]  /*6860*/  LEA.HI.X R19, R232, R13.reuse, R21, 0x1, P1 ;  /* 0x0000000de8137211 */ /* 0x080fe400008f0c15 */
[----:B------:R-:W-:Y:S02]  /*6870*/  LEA R12, P1, R22, R12, 0x1 ;  /* 0x0000000c160c7211 */ /* 0x000fe400078208ff */
[----:B-----5:R-:W-:Y:S02]  /*6880*/  ISETP.GT.AND P2, PT, R0, 0x18, PT ;  /* 0x000000180000780c */ /* 0x020fe40003f44270 */
[----:B------:R-:W-:-:S02]  /*6890*/  LEA.HI.X R13, R22, R13, R20, 0x1, P1 ;  /* 0x0000000d160d7211 */ /* 0x000fc400008f0c14 */
[----:B------:R-:W-:Y:S01]  /*68a0*/  ISETP.GT.AND P1, PT, R3, RZ, P2 ;  /* 0x000000ff0300720c */ /* 0x000fe20001724270 */
[----:B------:R-:W-:Y:S01]  /*68b0*/  BSSY B1, `(.L_x_50) ;  /* 0x0000004000017945 */ /* 0x000fe20003800000 */
[----:B--2---:R-:W-:-:S11]  /*68c0*/  PRMT R20, R235, 0x7610, R20 ;  /* 0x00007610eb147816 */ /* 0x004fd60000000014 */
[----:B0-----:R-:W-:Y:S05]  /*68d0*/  @!P1 BRA `(.L_x_51) ;  /* 0x0000000000049947 */ /* 0x001fea0003800000 */
[----:B------:R0:W5:Y:S02]  /*68e0*/  LDG.E.LTC128B.U16 R20, desc[UR48][R4.64+0x30] ;  /* 0x0000303004147981 */ /* 0x000164000c1e1520 */
.L_x_51:
[----:B------:R-:W-:Y:S05]  /*68f0*/  BSYNC B1 ;  /* 0x0000000000017941 */ /* 0x000fea0003800000 */
.L_x_50:
[----:B------:R-:W2:Y:S01]  /*6900*/  LDL.LU R22, [R1+0x30] ;  /* 0x0000300001167983 */ /* 0x000ea20000300800 */
[----:B-----5:R-:W-:Y:S01]  /*6910*/  IMAD.U32 R21, R20, 0x10000, RZ ;  /* 0x0001000014157824 */ /* 0x020fe200078e00ff */
[----:B------:R-:W-:Y:S03]  /*6920*/  BSSY B1, `(.L_x_52) ;  /* 0x0000009000017945 */ /* 0x000fe60003800000 */
[----:B------:R-:W-:-:S04]  /*6930*/  FMUL R21, R21, R16 ;  /* 0x0000001015157220 */ /* 0x000fc80000400000 */
[----:B--2---:R-:W-:-:S05]  /*6940*/  FFMA R21, R22, R2, R21 ;  /* 0x0000000216157223 */ /* 0x004fca0000000015 */
[----:B------:R-:W-:-:S05]  /*6950*/  F2FP.BF16.F32.PACK_AB R21, RZ, R21 ;  /* 0x00000015ff15723e */ /* 0x000fca00000010ff */
[----:B------:R1:W-:Y:S01]  /*6960*/  @P1 STG.E.U16 desc[UR48][R6.64+0x30], R21 ;  /* 0x0000301506001986 */ /* 0x0003e2000c101530 */
[----:B------:R-:W-:-:S04]  /*6970*/  ISETP.GT.AND P1, PT, R0, 0x19, PT ;  /* 0x000000190000780c */ /* 0x000fc80003f24270 */
[----:B------:R-:W-:-:S13]  /*6980*/  ISETP.GT.AND P5, PT, R3, RZ, P1 ;  /* 0x000000ff0300720c */ /* 0x000fda0000fa4270 */
[----:B-1----:R-:W-:Y:S05]  /*6990*/  @!P5 BRA `(.L_x_53) ;  /* 0x000000000004d947 */ /* 0x002fea0003800000 */
[----:B------:R1:W5:Y:S02]  /*69a0*/  LDG.E.LTC128B.U16 R20, desc[UR48][R4.64+0x32] ;  /* 0x0000323004147981 */ /* 0x000364000c1e1520 */
.L_x_53:
[----:B------:R-:W-:Y:S05]  /*69b0*/  BSYNC B1 ;  /* 0x0000000000017941 */ /* 0x000fea0003800000 */
.L_x_52:
[----:B------:R-:W2:Y:S01]  /*69c0*/  LDL.LU R22, [R1+0x34] ;  /* 0x0000340001167983 */ /* 0x000ea20000300800 */
[----:B-----5:R-:W-:Y:S01]  /*69d0*/  IMAD.U32 R21, R20, 0x10000, RZ ;  /* 0x0001000014157824 */ /* 0x020fe200078e00ff */
[----:B------:R-:W-:Y:S03]  /*69e0*/  BSSY B1, `(.L_x_54) ;  /* 0x0000008000017945 */ /* 0x000fe60003800000 */
[----:B------:R-:W-:-:S04]  /*69f0*/  FMUL R21, R21, R16 ;  /* 0x0000001015157220 */ /* 0x000fc80000400000 */
[----:B--2---:R-:W-:-:S05]  /*6a00*/  FFMA R21, R22, R2, R21 ;  /* 0x0000000216157223 */ /* 0x004fca0000000015 */
[----:B------:R-:W-:-:S05]  /*6a10*/  F2FP.BF16.F32.PACK_AB R21, RZ, R21 ;  /* 0x00000015ff15723e */ /* 0x000fca00000010ff */
[----:B------:R2:W-:Y:S01]  /*6a20*/  @P5 STG.E.U16 desc[UR48][R6.64+0x32], R21 ;  /* 0x0000321506005986 */ /* 0x0005e2000c101530 */
[----:B------:R-:W-:-:S13]  /*6a30*/  ISETP.GT.AND P5, PT, R3, 0x8, P2 ;  /* 0x000000080300780c */ /* 0x000fda00017a4270 */
[----:B--2---:R-:W-:Y:S05]  /*6a40*/  @!P5 BRA `(.L_x_55) ;  /* 0x000000000004d947 */ /* 0x004fea0003800000 */
[----:B------:R2:W5:Y:S02]  /*6a50*/  LDG.E.LTC128B.U16 R20, desc[UR48][R8.64+0x30] ;  /* 0x0000303008147981 */ /* 0x000564000c1e1520 */
.L_x_55:
[----:B------:R-:W-:Y:S05]  /*6a60*/  BSYNC B1 ;  /* 0x0000000000017941 */ /* 0x000fea0003800000 */
.L_x_54:
[----:B------:R-:W3:Y:S01]  /*6a70*/  LDL.LU R22, [R1+0x38] ;  /* 0x0000380001167983 */ /* 0x000ee20000300800 */
[C---:B-----5:R-:W-:Y:S01]  /*6a80*/  IMAD.U32 R21, R20.reuse, 0x10000, RZ ;  /* 0x0001000014157824 */ /* 0x060fe200078e00ff */
[----:B------:R-:W-:Y:S01]  /*6a90*/  BSSY B1, `(.L_x_56) ;  /* 0x0000009000017945 */ /* 0x000fe20003800000 */
[----:B------:R-:W-:Y:S02]  /*6aa0*/  PRMT R232, R20, 0x7610, R232 ;  /* 0x0000761014e87816 */ /* 0x000fe400000000e8 */
[----:B------:R-:W-:-:S04]  /*6ab0*/  FMUL R21, R21, R16 ;  /* 0x0000001015157220 */ /* 0x000fc80000400000 */
[----:B---3--:R-:W-:-:S05]  /*6ac0*/  FFMA R21, R22, R2, R21 ;  /* 0x0000000216157223 */ /* 0x008fca0000000015 */
[----:B------:R-:W-:-:S05]  /*6ad0*/  F2FP.BF16.F32.PACK_AB R21, RZ, R21 ;  /* 0x00000015ff15723e */ /* 0x000fca00000010ff */
[----:B------:R3:W-:Y:S01]  /*6ae0*/  @P5 STG.E.U16 desc[UR48][R10.64+0x30], R21 ;  /* 0x000030150a005986 */ /* 0x0007e2000c101530 */
[----:B------:R-:W-:-:S13]  /*6af0*/  ISETP.GT.AND P5, PT, R3, 0x8, P1 ;  /* 0x000000080300780c */ /* 0x000fda0000fa4270 */
[----:B---3--:R-:W-:Y:S05]  /*6b00*/  @!P5 BRA `(.L_x_57) ;  /* 0x000000000004d947 */ /* 0x008fea0003800000 */
[----:B------:R3:W5:Y:S02]  /*6b10*/  LDG.E.LTC128B.U16 R232, desc[UR48][R8.64+0x32] ;  /* 0x0000323008e87981 */ /* 0x000764000c1e1520 */
.L_x_57:
[----:B------:R-:W-:Y:S05]  /*6b20*/  BSYNC B1 ;  /* 0x0000000000017941 */ /* 0x000fea0003800000 */
.L_x_56:
[----:B------:R-:W4:Y:S04]  /*6b30*/  LDL.LU R21, [R1+0x3c] ;  /* 0x00003c0001157983 */ /* 0x000f280000300800 */
[----:B------:R-:W2:Y:S01]  /*6b40*/  LDL.LU.64 R22, [R1] ;  /* 0x0000000001167983 */ /* 0x000ea20000300a00 */
[----:B-----5:R-:W-:Y:S02]  /*6b50*/  IMAD.U32 R20, R232, 0x10000, RZ ;  /* 0x00010000e8147824 */ /* 0x020fe400078e00ff */
[----:B------:R-:W-:Y:S02]  /*6b60*/  IMAD.U32 R234, RZ, RZ, UR8 ;  /* 0x00000008ffea7e24 */ /* 0x000fe4000f8e00ff */
[----:B------:R-:W-:Y:S01]  /*6b70*/  FMUL R20, R20, R16 ;  /* 0x0000001014147220 */ /* 0x000fe20000400000 */
[----:B------:R-:W-:-:S02]  /*6b80*/  IMAD.U32 R233, RZ, RZ, UR8 ;  /* 0x00000008ffe97e24 */ /* 0x000fc4000f8e00ff */
[----:B------:R-:W-:Y:S02]  /*6b90*/  IMAD.SHL.U32 R234, R234, 0x100, RZ ;  /* 0x00000100eaea7824 */ /* 0x000fe400078e00ff */
[----:B----4-:R-:W-:-:S05]  /*6ba0*/  FFMA R20, R21, R2, R20 ;  /* 0x0000000215147223 */ /* 0x010fca0000000014 */
[----:B------:R-:W-:-:S05]  /*6bb0*/  F2FP.BF16.F32.PACK_AB R20, RZ, R20 ;  /* 0x00000014ff14723e */ /* 0x000fca00000010ff */
[----:B------:R4:W-:Y:S02]  /*6bc0*/  @P5 STG.E.U16 desc[UR48][R10.64+0x32], R20 ;  /* 0x000032140a005986 */ /* 0x0009e4000c101530 */
[----:B----4-:R-:W-:-:S05]  /*6bd0*/  IMAD.U32 R20, RZ, RZ, UR9 ;  /* 0x00000009ff147e24 */ /* 0x010fca000f8e00ff */
[----:B------:R-:W-:Y:S02]  /*6be0*/  SHF.L.U64.HI R233, R233, 0x8, R20 ;  /* 0x00000008e9e97819 */ /* 0x000fe40000010214 */
[----:B------:R-:W-:-:S05]  /*6bf0*/  IADD3 R20, P5, R234, R6, RZ ;  /* 0x00000006ea147210 */ /* 0x000fca0007fbe0ff */
[----:B------:R-:W-:Y:S01]  /*6c00*/  IMAD.X R21, R233, 0x1, R7, P5 ;  /* 0x00000001e9157824 */ /* 0x000fe200028e0607 */
[----:B------:R-:W-:-:S13]  /*6c10*/  ISETP.GT.AND P5, PT, R3, 0x80, P0 ;  /* 0x000000800300780c */ /* 0x000fda00007a4270 */
[----:B--2---:R-:W2:Y:S01]  /*6c20*/  @P5 LDG.E.LTC128B.U16 R232, desc[UR48][R22.64] ;  /* 0x0000003016e85981 */ /* 0x004ea2000c1e1520 */
[----:B------:R-:W-:Y:S01]  /*6c30*/  BSSY B1, `(.L_x_58) ;  /* 0x000000a000017945 */ /* 0x000fe20003800000 */
[----:B--2---:R-:W-:-:S04]  /*6c40*/  IMAD.U32 R22, R232, 0x10000, RZ ;  /* 0x00010000e8167824 */ /* 0x004fc800078e00ff */
[----:B------:R-:W-:-:S04]  /*6c50*/  FMUL R22, R22, R16 ;  /* 0x0000001016167220 */ /* 0x000fc80000400000 */
[----:B------:R-:W-:-:S05]  /*6c60*/  FFMA R22, R216, R2, R22 ;  /* 0x00000002d8167223 */ /* 0x000fca0000000016 */
[----:B------:R-:W-:-:S05]  /*6c70*/  F2FP.BF16.F32.PACK_AB R22, RZ, R22 ;  /* 0x00000016ff16723e */ /* 0x000fca00000010ff */
[----:B------:R2:W-:Y:S01]  /*6c80*/  @P5 STG.E.U16 desc[UR48][R20.64], R22 ;  /* 0x0000001614005986 */ /* 0x0005e2000c101530 */
[----:B------:R-:W-:-:S04]  /*6c90*/  LOP3.LUT P5, RZ, R17, 0x4, RZ, 0xc0, !PT ;  /* 0x0000000411ff7812 */ /* 0x000fc800078ac0ff */
[----:B------:R-:W-:-:S13]  /*6ca0*/  ISETP.GT.AND P5, PT, R3, 0x80, P5 ;  /* 0x000000800300780c */ /* 0x000fda0002fa4270 */
[----:B--2---:R-:W-:Y:S05]  /*6cb0*/  @!P5 BRA `(.L_x_59) ;  /* 0x000000000004d947 */ /* 0x004fea0003800000 */
[----:B------:R2:W5:Y:S02]  /*6cc0*/  LDG.E.LTC128B.U16 R232, desc[UR48][R14.64+0x2] ;  /* 0x000002300ee87981 */ /* 0x000564000c1e1520 */
.L_x_59:
[----:B------:R-:W-:Y:S05]  /*6cd0*/  BSYNC B1 ;  /* 0x0000000000017941 */ /* 0x000fea0003800000 */
.L_x_58:
[----:B-----5:R-:W-:-:S04]  /*6ce0*/  IMAD.U32 R22, R232, 0x10000, RZ ;  /* 0x00010000e8167824 */ /* 0x020fc800078e00ff */
[----:B------:R-:W-:-:S04]  /*6cf0*/  FMUL R22, R22, R16 ;  /* 0x0000001016167220 */ /* 0x000fc80000400000 */
[----:B------:R-:W-:Y:S02]  /*6d00*/  FFMA R22, R217, R2, R22 ;  /* 0x00000002d9167223 */ /* 0x000fe40000000016 */
[----:B------:R-:W4:Y:S01]  /*6d10*/  LDL R217, [R1+0x8] ;  /* 0x0000080001d97983 */ /* 0x000f220000100800 */
[----:B------:R-:W-:Y:S01]  /*6d20*/  ISETP.GT.AND P0, PT, R3, 0x88, P0 ;  /* 0x000000880300780c */ /* 0x000fe20000704270 */
[----:B------:R-:W-:Y:S01]  /*6d30*/  IMAD.U32 R23, RZ, RZ, UR8 ;  /* 0x00000008ff177e24 */ /* 0x000fe2000f8e00ff */
[----:B------:R-:W-:Y:S01]  /*6d40*/  F2FP.BF16.F32.PACK_AB R22, RZ, R22 ;  /* 0x00000016ff16723e */ /* 0x000fe200000010ff */
[----:B------:R-:W-:Y:S02]  /*6d50*/  BSSY B1, `(.L_x_60) ;  /* 0x0000007000017945 */ /* 0x000fe40003800000 */
[----:B------:R-:W-:Y:S02]  /*6d60*/  IMAD.SHL.U32 R23, R23, 0x10, RZ ;  /* 0x0000001017177824 */ /* 0x000fe400078e00ff */
[----:B------:R0:W-:Y:S03]  /*6d70*/  @P5 STG.E.U16 desc[UR48][R20.64+0x2], R22 ;  /* 0x0000021614005986 */ /* 0x0001e6000c101530 */
[----:B0-----:R-:W-:-:S05]  /*6d80*/  IADD3 R22, P5, R20, R23, RZ ;  /* 0x0000001714167210 */ /* 0x001fca0007fbe0ff */
[----:B----4-:R-:W-:Y:S01]  /*6d90*/  IMAD.X R23, R21, 0x1, R217, P5 ;  /* 0x0000000115177824 */ /* 0x010fe200028e06d9 */
[----:B------:R-:W-:Y:S07]  /*6da0*/  @!P0 BRA `(.L_x_61) ;  /* 0x0000000000048947 */ /* 0x000fee0003800000 */
[----:B------:R0:W5:Y:S02]  /*6db0*/  LDG.E.LTC128B.U16 R232, desc[UR48][R18.64] ;  /* 0x0000003012e87981 */ /* 0x000164000c1e1520 */
.L_x_61:
[----:B------:R-:W-:Y:S05]  /*6dc0*/  BSYNC B1 ;  /* 0x0000000000017941 */ /* 0x000fea0003800000 */
.L_x_60:
[----:B0----5:R-:W-:Y:S01]  /*6dd0*/  IMAD.U32 R19, R232, 0x10000, RZ ;  /* 0x00010000e8137824 */ /* 0x021fe200078e00ff */
[----:B------:R-:W-:Y:S01]  /*6de0*/  LOP3.LUT P5, RZ, R17, 0x4, RZ, 0xc0, !PT ;  /* 0x0000000411ff7812 */ /* 0x000fe200078ac0ff */
[----:B------:R-:W-:Y:S02]  /*6df0*/  BSSY B1, `(.L_x_62) ;  /* 0x0000008000017945 */ /* 0x000fe40003800000 */
[----:B------:R-:W-:-:S04]  /*6e00*/  FMUL R19, R19, R16 ;  /* 0x0000001013137220 */ /* 0x000fc80000400000 */
[----:B------:R-:W-:-:S05]  /*6e10*/  FFMA R19, R218, R2, R19 ;  /* 0x00000002da137223 */ /* 0x000fca0000000013 */
[----:B------:R-:W-:-:S05]  /*6e20*/  F2FP.BF16.F32.PACK_AB R19, RZ, R19 ;  /* 0x00000013ff13723e */ /* 0x000fca00000010ff */
[----:B------:R0:W-:Y:S01]  /*6e30*/  @P0 STG.E.U16 desc[UR48][R22.64], R19 ;  /* 0x0000001316000986 */ /* 0x0001e2000c101530 */
[----:B------:R-:W-:-:S13]  /*6e40*/  ISETP.GT.AND P0, PT, R3, 0x88, P5 ;  /* 0x000000880300780c */ /* 0x000fda0002f04270 */
[----:B0-----:R-:W-:Y:S05]  /*6e50*/  @!P0 BRA `(.L_x_63) ;  /* 0x0000000000048947 */ /* 0x001fea0003800000 */
[----:B------:R0:W5:Y:S02]  /*6e60*/  LDG.E.LTC128B.U16 R232, desc[UR48][R12.64+0x2] ;  /* 0x000002300ce87981 */ /* 0x000164000c1e1520 */
.L_x_63:
[----:B------:R-:W-:Y:S05]  /*6e70*/  BSYNC B1 ;  /* 0x0000000000017941 */ /* 0x000fea0003800000 */
.L_x_62:
[----:B-----5:R-:W-:Y:S01]  /*6e80*/  IMAD.U32 R19, R232, 0x10000, RZ ;  /* 0x00010000e8137824 */ /* 0x020fe200078e00ff */
[----:B------:R-:W-:Y:S01]  /*6e90*/  LOP3.LUT P5, RZ, R17, 0x2, RZ, 0xc0, !PT ;  /* 0x0000000211ff7812 */ /* 0x000fe200078ac0ff */
[----:B------:R-:W-:Y:S02]  /*6ea0*/  BSSY B1, `(.L_x_64) ;  /* 0x000000b000017945 */ /* 0x000fe40003800000 */
[----:B------:R-:W-:Y:S01]  /*6eb0*/  FMUL R18, R19, R16 ;  /* 0x0000001013127220 */ /* 0x000fe20000400000 */
[----:B------:R-:W-:-:S03]  /*6ec0*/  @P0 IMAD.MOV.U32 R19, RZ, RZ, R23 ;  /* 0x000000ffff130224 */ /* 0x000fc600078e0017 */
[----:B------:R-:W-:-:S05]  /*6ed0*/  FFMA R18, R219, R2, R18 ;  /* 0x00000002db127223 */ /* 0x000fca0000000012 */
[----:B------:R-:W-:-:S04]  /*6ee0*/  F2FP.BF16.F32.PACK_AB R18, RZ, R18 ;  /* 0x00000012ff12723e */ /* 0x000fc800000010ff */
[----:B------:R-:W-:Y:S01]  /*6ef0*/  PRMT R216, R18, 0x7610, R216 ;  /* 0x0000761012d87816 */ /* 0x000fe200000000d8 */
[----:B------:R-:W-:-:S05]  /*6f00*/  @P0 IMAD.MOV.U32 R18, RZ, RZ, R22 ;  /* 0x000000ffff120224 */ /* 0x000fca00078e0016 */
[----:B------:R4:W-:Y:S01]  /*6f10*/  @P0 STG.E.U16 desc[UR48][R18.64+0x2], R216 ;  /* 0x000002d812000986 */ /* 0x0009e2000c101530 */
[----:B------:R-:W-:-:S13]  /*6f20*/  ISETP.GT.AND P0, PT, R3, 0x80, P5 ;  /* 0x000000800300780c */ /* 0x000fda0002f04270 */
[----:B----4-:R-:W-:Y:S05]  /*6f30*/  @!P0 BRA `(.L_x_65) ;  /* 0x0000000000048947 */ /* 0x010fea0003800000 */
[----:B------:R4:W5:Y:S02]  /*6f40*/  LDG.E.LTC128B.U16 R232, desc[UR48][R14.64+0x10] ;  /* 0x000010300ee87981 */ /* 0x000964000c1e1520 */
.L_x_65:
[----:B------:R-:W-:Y:S05]  /*6f50*/  BSYNC B1 ;  /* 0x0000000000017941 */ /* 0x000fea0003800000 */
.L_x_64:
[----:B-----5:R-:W-:Y:S01]  /*6f60*/  IMAD.U32 R19, R232, 0x10000, RZ ;  /* 0x00010000e8137824 */ /* 0x020fe200078e00ff */
[----:B------:R-:W-:Y:S01]  /*6f70*/  BSSY B1, `(.L_x_66) ;  /* 0x000000b000017945 */ /* 0x000fe20003800000 */
[----:B------:R-:W-:Y:S02]  /*6f80*/  @P0 IMAD.MOV.U32 R18, RZ, RZ, R20 ;  /* 0x000000ffff120224 */ /* 0x000fe400078e0014 */
[----:B------:R-:W-:-:S04]  /*6f90*/  FMUL R19, R19, R16 ;  /* 0x0000001013137220 */ /* 0x000fc80000400000 */
[----:B------:R-:W-:-:S05]  /*6fa0*/  FFMA R19, R220, R2, R19 ;  /* 0x00000002dc137223 */ /* 0x000fca0000000013 */
[----:B------:R-:W-:-:S04]  /*6fb0*/  F2FP.BF16.F32.PACK_AB R19, RZ, R19 ;  /* 0x00000013ff13723e */ /* 0x000fc800000010ff */
[----:B------:R-:W-:Y:S01]  /*6fc0*/  PRMT R216, R19, 0x7610, R216 ;  /* 0x0000761013d87816 */ /* 0x000fe200000000d8 */
[----:B------:R-:W-:-:S05]  /*6fd0*/  @P0 IMAD.MOV.U32 R19, RZ, RZ, R21 ;  /* 0x000000ffff130224 */ /* 0x000fca00078e0015 */
[----:B------:R0:W-:Y:S01]  /*6fe0*/  @P0 STG.E.U16 desc[UR48][R18.64+0x10], R216 ;  /* 0x000010d812000986 */ /* 0x0001e2000c101530 */
[----:B------:R-:W-:-:S13]  /*6ff0*/  ISETP.GT.AND P0, PT, R3, 0x80, P6 ;  /* 0x000000800300780c */ /* 0x000fda0003704270 */
[----:B0-----:R-:W-:Y:S05]  /*7000*/  @!P0 BRA `(.L_x_67) ;  /* 0x0000000000048947 */ /* 0x001fea0003800000 */
[----:B------:R0:W5:Y:S02]  /*7010*/  LDG.E.LTC128B.U16 R232, desc[UR48][R14.64+0x12] ;  /* 0x000012300ee87981 */ /* 0x000164000c1e1520 */
.L_x_67:
[----:B------:R-:W-:Y:S05]  /*7020*/  BSYNC B1 ;  /* 0x0000000000017941 */ /* 0x000fea0003800000 */
.L_x_66:
[----:B-----5:R-:W-:Y:S01]  /*7030*/  IMAD.U32 R19, R232, 0x10000, RZ ;  /* 0x00010000e8137824 */ /* 0x020fe200078e00ff */
[----:B------:R-:W-:Y:S01]  /*7040*/  ISETP.GT.AND P5, PT, R3, 0x88, P5 ;  /* 0x000000880300780c */ /* 0x000fe20002fa4270 */
        /* <DEDUP_REMOVED lines=8> */
[----:B------:R-:W-:Y:S05]  /*70d0*/  @!P5 BRA `(.L_x_69) ;  /* 0x000000000004d947 */ /* 0x000fea0003800000 */
[----:B------:R0:W5:Y:S02]  /*70e0*/  LDG.E.LTC128B.U16 R232, desc[UR48][R12.64+0x10] ;  /* 0x000010300ce87981 */ /* 0x000164000c1e1520 */
.L_x_69:
[----:B------:R-:W-:Y:S05]  /*70f0*/  BSYNC B1 ;  /* 0x0000000000017941 */ /* 0x000fea0003800000 */
.L_x_68:
[----:B0----5:R-:W-:Y:S01]  /*7100*/  IMAD.U32 R19, R232, 0x10000, RZ ;  /* 0x00010000e8137824 */ /* 0x021fe200078e00ff */
[----:B------:R-:W-:Y:S01]  /*7110*/  ISETP.GT.AND P0, PT, R3, 0x88, P6 ;  /* 0x000000880300780c */ /* 0x000fe20003704270 */
[----:B------:R-:W-:Y:S01]  /*7120*/  @P5 IMAD.MOV.U32 R18, RZ, RZ, R22 ;  /* 0x000000ffff125224 */ /* 0x000fe200078e0016 */
[----:B------:R-:W-:Y:S01]  /*7130*/  BSSY B1, `(.L_x_70) ;  /* 0x0000009000017945 */ /* 0x000fe20003800000 */
[----:B------:R-:W-:-:S04]  /*7140*/  FMUL R19, R19, R16 ;  /* 0x0000001013137220 */ /* 0x000fc80000400000 */
[----:B------:R-:W-:-:S05]  /*7150*/  FFMA R19, R222, R2, R19 ;  /* 0x00000002de137223 */ /* 0x000fca0000000013 */
[----:B------:R-:W-:-:S04]  /*7160*/  F2FP.BF16.F32.PACK_AB R19, RZ, R19 ;  /* 0x00000013ff13723e */ /* 0x000fc800000010ff */
[----:B------:R-:W-:Y:S01]  /*7170*/  PRMT R216, R19, 0x7610, R216 ;  /* 0x0000761013d87816 */ /* 0x000fe200000000d8 */
[----:B------:R-:W-:-:S05]  /*7180*/  @P5 IMAD.MOV.U32 R19, RZ, RZ, R23 ;  /* 0x000000ffff135224 */ /* 0x000fca00078e0017 */
[----:B------:R0:W-:Y:S01]  /*7190*/  @P5 STG.E.U16 desc[UR48][R18.64+0x10], R216 ;  /* 0x000010d812005986 */ /* 0x0001e2000c101530 */
[----:B------:R-:W-:Y:S05]  /*71a0*/  @!P0 BRA `(.L_x_71) ;  /* 0x0000000000048947 */ /* 0x000fea0003800000 */
[----:B------:R0:W5:Y:S02]  /*71b0*/  LDG.E.LTC128B.U16 R232, desc[UR48][R12.64+0x12] ;  /* 0x000012300ce87981 */ /* 0x000164000c1e1520 */
.L_x_71:
[----:B------:R-:W-:Y:S05]  /*71c0*/  BSYNC B1 ;  /* 0x0000000000017941 */ /* 0x000fea0003800000 */
.L_x_70:
[----:B0----5:R-:W-:Y:S01]  /*71d0*/  IMAD.U32 R19, R232, 0x10000, RZ ;  /* 0x00010000e8137824 */ /* 0x021fe200078e00ff */
        /* <DEDUP_REMOVED lines=11> */
.L_x_73:
[----:B------:R-:W-:Y:S05]  /*7290*/  BSYNC B1 ;  /* 0x0000000000017941 */ /* 0x000fea0003800000 */
.L_x_72:
        /* <DEDUP_REMOVED lines=12> */
.L_x_75:
[----:B------:R-:W-:Y:S05]  /*7360*/  BSYNC B1 ;  /* 0x0000000000017941 */ /* 0x000fea0003800000 */
.L_x_74:
        /* <DEDUP_REMOVED lines=12> */
.L_x_77:
[----:B------:R-:W-:Y:S05]  /*7430*/  BSYNC B1 ;  /* 0x0000000000017941 */ /* 0x000fea0003800000 */
.L_x_76:
        /* <DEDUP_REMOVED lines=12> */
.L_x_79:
[----:B------:R-:W-:Y:S05]  /*7500*/  BSYNC B1 ;  /* 0x0000000000017941 */ /* 0x000fea0003800000 */
.L_x_78:
        /* <DEDUP_REMOVED lines=12> */
.L_x_81:
[----:B------:R-:W-:Y:S05]  /*75d0*/  BSYNC B1 ;  /* 0x0000000000017941 */ /* 0x000fea0003800000 */
.L_x_80:
        /* <DEDUP_REMOVED lines=12> */
.L_x_83:
[----:B------:R-:W-:Y:S05]  /*76a0*/  BSYNC B1 ;  /* 0x0000000000017941 */ /* 0x000fea0003800000 */
.L_x_82:
        /* <DEDUP_REMOVED lines=12> */
.L_x_85:
[----:B------:R-:W-:Y:S05]  /*7770*/  BSYNC B1 ;  /* 0x0000000000017941 */ /* 0x000fea0003800000 */
.L_x_84:
        /* <DEDUP_REMOVED lines=12> */
.L_x_87:
[----:B------:R-:W-:Y:S05]  /*7840*/  BSYNC B1 ;  /* 0x0000000000017941 */ /* 0x000fea0003800000 */
.L_x_86:
[----:B0----5:R-:W-:Y:S01]  /*7850*/  IMAD.U32 R19, R232, 0x10000, RZ ;  /* 0x00010000e8137824 */ /* 0x021fe200078e00ff */
[----:B------:R-:W-:Y:S01]  /*7860*/  ISETP.GT.AND P3, PT, R0, 0x20, PT ;  /* 0x000000200000780c */ /* 0x000fe20003f64270 */
[----:B------:R-:W-:Y:S02]  /*7870*/  BSSY B1, `(.L_x_88) ;  /* 0x0000009000017945 */ /* 0x000fe40003800000 */
[----:B------:R-:W-:Y:S01]  /*7880*/  FMUL R18, R19, R16 ;  /* 0x0000001013127220 */ /* 0x000fe20000400000 */
[----:B------:R-:W-:Y:S02]  /*7890*/  ISETP.GT.AND P0, PT, R3, RZ, P3 ;  /* 0x000000ff0300720c */ /* 0x000fe40001f04270 */
[----:B------:R-:W-:Y:S01]  /*78a0*/  P2R R216, PR, RZ, 0x8 ;  /* 0x00000008ffd87803 */ /* 0x000fe20000000000 */
[----:B------:R-:W-:-:S05]  /*78b0*/  FFMA R18, R231, R2, R18 ;  /* 0x00000002e7127223 */ /* 0x000fca0000000012 */
[----:B------:R-:W-:-:S05]  /*78c0*/  F2FP.BF16.F32.PACK_AB R18, RZ, R18 ;  /* 0x00000012ff12723e */ /* 0x000fca00000010ff */
[----:B------:R0:W-:Y:S01]  /*78d0*/  @P1 STG.E.U16 desc[UR48][R22.64+0x32], R18 ;  /* 0x0000321216001986 */ /* 0x0001e2000c101530 */
[----:B------:R-:W-:Y:S05]  /*78e0*/  @!P0 BRA `(.L_x_89) ;  /* 0x0000000000048947 */ /* 0x000fea0003800000 */
[----:B------:R0:W5:Y:S02]  /*78f0*/  LDG.E.LTC128B.U16 R232, desc[UR48][R4.64+0x40] ;  /* 0x0000403004e87981 */ /* 0x000164000c1e1520 */
.L_x_89:
[----:B------:R-:W-:Y:S05]  /*7900*/  BSYNC B1 ;  /* 0x0000000000017941 */ /* 0x000fea0003800000 */
.L_x_88:
[----:B-----5:R-:W-:Y:S01]  /*7910*/  IMAD.U32 R19, R232, 0x10000, RZ ;  /* 0x00010000e8137824 */ /* 0x020fe200078e00ff */
[----:B------:R-:W-:Y:S01]  /*7920*/  ISETP.GT.AND P2, PT, R0, 0x21, PT ;  /* 0x000000210000780c */ /* 0x000fe20003f44270 */
[----:B------:R-:W-:Y:S02]  /*7930*/  BSSY B1, `(.L_x_90) ;  /* 0x0000009000017945 */ /* 0x000fe40003800000 */
[----:B------:R-:W-:Y:S01]  /*7940*/  FMUL R19, R19, R16 ;  /* 0x0000001013137220 */ /* 0x000fe20000400000 */
[----:B------:R-:W-:Y:S02]  /*7950*/  ISETP.GT.AND P1, PT, R3, RZ, P2 ;  /* 0x000000ff0300720c */ /* 0x000fe40001724270 */
[----:B0-----:R-:W-:Y:S01]  /*7960*/  P2R R22, PR, RZ, 0x4 ;  /* 0x00000004ff167803 */ /* 0x001fe20000000000 */
[----:B------:R-:W-:-:S05]  /*7970*/  FFMA R19, R200, R2, R19 ;  /* 0x00000002c8137223 */ /* 0x000fca0000000013 */
[----:B------:R-:W-:-:S05]  /*7980*/  F2FP.BF16.F32.PACK_AB R19, RZ, R19 ;  /* 0x00000013ff13723e */ /* 0x000fca00000010ff */
[----:B------:R0:W-:Y:S01]  /*7990*/  @P0 STG.E.U16 desc[UR48][R6.64+0x40], R19 ;  /* 0x0000401306000986 */ /* 0x0001e2000c101530 */
[----:B------:R-:W-:Y:S05]  /*79a0*/  @!P1 BRA `(.L_x_91) ;  /* 0x0000000000049947 */ /* 0x000fea0003800000 */
[----:B------:R0:W5:Y:S02]  /*79b0*/  LDG.E.LTC128B.U16 R232, desc[UR48][R4.64+0x42] ;  /* 0x0000423004e87981 */ /* 0x000164000c1e1520 */
.L_x_91:
[----:B------:R-:W-:Y:S05]  /*79c0*/  BSYNC B1 ;  /* 0x0000000000017941 */ /* 0x000fea0003800000 */
.L_x_90:
[----:B0----5:R-:W-:Y:S01]  /*79d0*/  IMAD.U32 R19, R232, 0x10000, RZ ;  /* 0x00010000e8137824 */ /* 0x021fe200078e00ff */
[----:B------:R-:W-:Y:S01]  /*79e0*/  ISETP.GT.AND P0, PT, R3, 0x8, P3 ;  /* 0x000000080300780c */ /* 0x000fe20001f04270 */
[----:B------:R-:W-:Y:S02]  /*79f0*/  BSSY B1, `(.L_x_92) ;  /* 0x0000007000017945 */ /* 0x000fe40003800000 */
[----:B------:R-:W-:-:S04]  /*7a00*/  FMUL R18, R19, R16 ;  /* 0x0000001013127220 */ /* 0x000fc80000400000 */
[----:B------:R-:W-:-:S05]  /*7a10*/  FFMA R18, R201, R2, R18 ;  /* 0x00000002c9127223 */ /* 0x000fca0000000012 */
[----:B------:R-:W-:-:S05]  /*7a20*/  F2FP.BF16.F32.PACK_AB R18, RZ, R18 ;  /* 0x00000012ff12723e */ /* 0x000fca00000010ff */
[----:B------:R0:W-:Y:S01]  /*7a30*/  @P1 STG.E.U16 desc[UR48][R6.64+0x42], R18 ;  /* 0x0000421206001986 */ /* 0x0001e2000c101530 */
[----:B------:R-:W-:Y:S05]  /*7a40*/  @!P0 BRA `(.L_x_93) ;  /* 0x0000000000048947 */ /* 0x000fea0003800000 */
[----:B------:R0:W5:Y:S02]  /*7a50*/  LDG.E.LTC128B.U16 R232, desc[UR48][R8.64+0x40] ;  /* 0x0000403008e87981 */ /* 0x000164000c1e1520 */
.L_x_93:
[----:B------:R-:W-:Y:S05]  /*7a60*/  BSYNC B1 ;  /* 0x0000000000017941 */ /* 0x000fea0003800000 */
.L_x_92:
[----:B-----5:R-:W-:Y:S01]  /*7a70*/  IMAD.U32 R19, R232, 0x10000, RZ ;  /* 0x00010000e8137824 */ /* 0x020fe200078e00ff */
        /* <DEDUP_REMOVED lines=8> */
.L_x_95:
[----:B------:R-:W-:Y:S05]  /*7b00*/  BSYNC B1 ;  /* 0x0000000000017941 */ /* 0x000fea0003800000 */
.L_x_94:
[----:B0----5:R-:W-:Y:S01]  /*7b10*/  IMAD.U32 R19, R232, 0x10000, RZ ;  /* 0x00010000e8137824 */ /* 0x021fe200078e00ff */
[----:B------:R-:W-:Y:S01]  /*7b20*/  ISETP.GT.AND P6, PT, R0, 0x28, PT ;  /* 0x000000280000780c */ /* 0x000fe20003fc4270 */
[----:B------:R-:W-:Y:S02]  /*7b30*/  BSSY B1, `(.L_x_96) ;  /* 0x0000008000017945 */ /* 0x000fe40003800000 */
[----:B------:R-:W-:Y:S01]  /*7b40*/  FMUL R18, R19, R16 ;  /* 0x0000001013127220 */ /* 0x000fe20000400000 */
[----:B------:R-:W-:-:S03]  /*7b50*/  ISETP.GT.AND P0, PT, R3, RZ, P6 ;  /* 0x000000ff0300720c */ /* 0x000fc60003704270 */
[----:B------:R-:W-:-:S05]  /*7b60*/  FFMA R18, R203, R2, R18 ;  /* 0x00000002cb127223 */ /* 0x000fca0000000012 */
[----:B------:R-:W-:-:S05]  /*7b70*/  F2FP.BF16.F32.PACK_AB R18, RZ, R18 ;  /* 0x00000012ff12723e */ /* 0x000fca00000010ff */
[----:B------:R0:W-:Y:S01]  /*7b80*/  @P1 STG.E.U16 desc[UR48][R10.64+0x42], R18 ;  /* 0x000042120a001986 */ /* 0x0001e2000c101530 */
[----:B------:R-:W-:Y:S05]  /*7b90*/  @!P0 BRA `(.L_x_97) ;  /* 0x0000000000048947 */ /* 0x000fea0003800000 */
[----:B------:R0:W5:Y:S02]  /*7ba0*/  LDG.E.LTC128B.U16 R232, desc[UR48][R4.64+0x50] ;  /* 0x0000503004e87981 */ /* 0x000164000c1e1520 */
.L_x_97:
[----:B------:R-:W-:Y:S05]  /*7bb0*/  BSYNC B1 ;  /* 0x0000000000017941 */ /* 0x000fea0003800000 */
.L_x_96:
[----:B-----5:R-:W-:Y:S01]  /*7bc0*/  IMAD.U32 R19, R232, 0x10000, RZ ;  /* 0x00010000e8137824 */ /* 0x020fe200078e00ff */
        /* <DEDUP_REMOVED lines=9> */
.L_x_99:
[----:B------:R-:W-:Y:S05]  /*7c60*/  BSYNC B1 ;  /* 0x0000000000017941 */ /* 0x000fea0003800000 */
.L_x_98:
        /* <DEDUP_REMOVED lines=9> */
.L_x_101:
[----:B------:R-:W-:Y:S05]  /*7d00*/  BSYNC B1 ;  /* 0x0000000000017941 */ /* 0x000fea0003800000 */
.L_x_100:
        /* <DEDUP_REMOVED lines=9> */
.L_x_103:
[----:B------:R-:W-:Y:S05]  /*7da0*/  BSYNC B1 ;  /* 0x0000000000017941 */ /* 0x000fea0003800000 */
.L_x_102:
[----:B0----5:R-:W-:Y:S01]  /*7db0*/  IMAD.U32 R19, R232, 0x10000, RZ ;  /* 0x00010000e8137824 */ /* 0x021fe200078e00ff */
[----:B------:R-:W-:Y:S01]  /*7dc0*/  ISETP.GT.AND P3, PT, R0, 0x30, PT ;  /* 0x000000300000780c */ /* 0x000fe20003f64270 */
[----:B------:R-:W-:Y:S01]  /*7dd0*/  IMAD.U32 R23, RZ, RZ, UR8 ;  /* 0x00000008ff177e24 */ /* 0x000fe2000f8e00ff */
[----:B------:R-:W-:Y:S01]  /*7de0*/  BSSY B1, `(.L_x_104) ;  /* 0x000000b000017945 */ /* 0x000fe20003800000 */
[----:B------:R-:W-:Y:S02]  /*7df0*/  FMUL R18, R19, R16 ;  /* 0x0000001013127220 */ /* 0x000fe40000400000 */
[----:B------:R-:W-:Y:S02]  /*7e00*/  IMAD.SHL.U32 R23, R23, 0x10, RZ ;  /* 0x0000001017177824 */ /* 0x000fe400078e00ff */
[----:B------:R-:W-:-:S03]  /*7e10*/  FFMA R18, R207, R2, R18 ;  /* 0x00000002cf127223 */ /* 0x000fc60000000012 */
[----:B------:R-:W-:Y:S02]  /*7e20*/  IADD3 R234, P0, P2, R23, R6, R234 ;  /* 0x0000000617ea7210 */ /* 0x000fe40007a1e0ea */
[----:B------:R-:W-:Y:S02]  /*7e30*/  F2FP.BF16.F32.PACK_AB R18, RZ, R18 ;  /* 0x00000012ff12723e */ /* 0x000fe400000010ff */
[----:B------:R-:W-:Y:S02]  /*7e40*/  IADD3.X R235, R217, R7, R233, P0, P2 ;  /* 0x00000007d9eb7210 */ /* 0x000fe400007e44e9 */
[----:B------:R-:W-:Y:S01]  /*7e50*/  ISETP.GT.AND P0, PT, R3, RZ, P3 ;  /* 0x000000ff0300720c */ /* 0x000fe20001f04270 */
[----:B------:R0:W-:-:S12]  /*7e60*/  @P1 STG.E.U16 desc[UR48][R10.64+0x52], R18 ;  /* 0x000052120a001986 */ /* 0x0001d8000c101530 */
[----:B0-----:R-:W-:Y:S05]  /*7e70*/  @!P0 BRA `(.L_x_105) ;  /* 0x0000000000048947 */ /* 0x001fea0003800000 */
[----:B------:R0:W5:Y:S02]  /*7e80*/  LDG.E.LTC128B.U16 R232, desc[UR48][R4.64+0x60] ;  /* 0x0000603004e87981 */ /* 0x000164000c1e1520 */
.L_x_105:
[----:B------:R-:W-:Y:S05]  /*7e90*/  BSYNC B1 ;  /* 0x0000000000017941 */ /* 0x000fea0003800000 */
.L_x_104:
[----:B-----5:R-:W-:Y:S01]  /*7ea0*/  IMAD.U32 R19, R232, 0x10000, RZ ;  /* 0x00010000e8137824 */ /* 0x020fe200078e00ff */
[----:B------:R-:W-:Y:S01]  /*7eb0*/  ISETP.GT.AND P2, PT, R0, 0x31, PT ;  /* 0x000000310000780c */ /* 0x000fe20003f44270 */
[----:B------:R-:W-:Y:S02]  /*7ec0*/  BSSY B1, `(.L_x_106) ;  /* 0x0000008000017945 */ /* 0x000fe40003800000 */
[----:B------:R-:W-:-:S04]  /*7ed0*/  FMUL R19, R19, R16 ;  /* 0x0000001013137220 */ /* 0x000fc80000400000 */
[----:B------:R-:W-:-:S05]  /*7ee0*/  FFMA R19, R208, R2, R19 ;  /* 0x00000002d0137223 */ /* 0x000fca0000000013 */
[----:B------:R-:W-:-:S05]  /*7ef0*/  F2FP.BF16.F32.PACK_AB R19, RZ, R19 ;  /* 0x00000013ff13723e */ /* 0x000fca00000010ff */
[----:B------:R0:W-:Y:S01]  /*7f00*/  @P0 STG.E.U16 desc[UR48][R6.64+0x60], R19 ;  /* 0x0000601306000986 */ /* 0x0001e2000c101530 */
[----:B------:R-:W-:-:S13]  /*7f10*/  ISETP.GT.AND P0, PT, R3, RZ, P2 ;  /* 0x000000ff0300720c */ /* 0x000fda0001704270 */
[----:B0-----:R-:W-:Y:S05]  /*7f20*/  @!P0 BRA `(.L_x_107) ;  /* 0x0000000000048947 */ /* 0x001fea0003800000 */
[----:B------:R0:W5:Y:S02]  /*7f30*/  LDG.E.LTC128B.U16 R232, desc[UR48][R4.64+0x62] ;  /* 0x0000623004e87981 */ /* 0x000164000c1e1520 */
.L_x_107:
[----:B------:R-:W-:Y:S05]  /*7f40*/  BSYNC B1 ;  /* 0x0000000000017941 */ /* 0x000fea0003800000 */
.L_x_106:
[----:B-----5:R-:W-:Y:S01]  /*7f50*/  IMAD.U32 R19, R232, 0x10000, RZ ;  /* 0x00010000e8137824 */ /* 0x020fe200078e00ff */
[----:B------:R-:W-:Y:S03]  /*7f60*/  BSSY B1, `(.L_x_108) ;  /* 0x0000008000017945 */ /* 0x000fe60003800000 */
[----:B------:R-:W-:-:S04]  /*7f70*/  FMUL R18, R19, R16 ;  /* 0x0000001013127220 */ /* 0x000fc80000400000 */
[----:B------:R-:W-:-:S05]  /*7f80*/  FFMA R18, R209, R2, R18 ;  /* 0x00000002d1127223 */ /* 0x000fca0000000012 */
[----:B------:R-:W-:-:S05]  /*7f90*/  F2FP.BF16.F32.PACK_AB R18, RZ, R18 ;  /* 0x00000012ff12723e */ /* 0x000fca00000010ff */
[----:B------:R0:W-:Y:S01]  /*7fa0*/  @P0 STG.E.U16 desc[UR48][R6.64+0x62], R18 ;  /* 0x0000621206000986 */ /* 0x0001e2000c101530 */
[----:B------:R-:W-:-:S13]  /*7fb0*/  ISETP.GT.AND P0, PT, R3, 0x8, P3 ;  /* 0x000000080300780c */ /* 0x000fda0001f04270 */
[----:B0-----:R-:W-:Y:S05]  /*7fc0*/  @!P0 BRA `(.L_x_109) ;  /* 0x0000000000048947 */ /* 0x001fea0003800000 */
[----:B------:R0:W5:Y:S02]  /*7fd0*/  LDG.E.LTC128B.U16 R232, desc[UR48][R8.64+0x60] ;  /* 0x0000603008e87981 */ /* 0x000164000c1e1520 */
.L_x_109:
[----:B------:R-:W-:Y:S05]  /*7fe0*/  BSYNC B1 ;  /* 0x0000000000017941 */ /* 0x000fea0003800000 */
.L_x_108:
        /* <DEDUP_REMOVED lines=9> */
.L_x_111:
[----:B------:R-:W-:Y:S05]  /*8080*/  BSYNC B1 ;  /* 0x0000000000017941 */ /* 0x000fea0003800000 */
.L_x_110:
[----:B-----5:R-:W-:Y:S01]  /*8090*/  IMAD.U32 R19, R232, 0x10000, RZ ;  /* 0x00010000e8137824 */ /* 0x020fe200078e00ff */
[----:B------:R-:W-:Y:S01]  /*80a0*/  ISETP.GT.AND P1, PT, R0, 0x38, PT ;  /* 0x000000380000780c */ /* 0x000fe20003f24270 */
[----:B------:R-:W-:Y:S02]  /*80b0*/  BSSY B1, `(.L_x_112) ;  /* 0x000000b000017945 */ /* 0x000fe40003800000 */
[----:B------:R-:W-:-:S04]  /*80c0*/  FMUL R18, R19, R16 ;  /* 0x0000001013127220 */ /* 0x000fc80000400000 */
[----:B------:R-:W-:-:S05]  /*80d0*/  FFMA R18, R211, R2, R18 ;  /* 0x00000002d3127223 */ /* 0x000fca0000000012 */
[----:B------:R-:W-:-:S04]  /*80e0*/  F2FP.BF16.F32.PACK_AB R18, RZ, R18 ;  /* 0x00000012ff12723e */ /* 0x000fc800000010ff */
[----:B------:R-:W-:-:S05]  /*80f0*/  PRMT R19, R18, 0x7610, R19 ;  /* 0x0000761012137816 */ /* 0x000fca0000000013 */
[----:B------:R1:W-:Y:S01]  /*8100*/  @P0 STG.E.U16 desc[UR48][R10.64+0x62], R19 ;  /* 0x000062130a000986 */ /* 0x0003e2000c101530 */
[----:B------:R-:W-:-:S05]  /*8110*/  IADD3 R18, P0, R23, R20, RZ ;  /* 0x0000001417127210 */ /* 0x000fca0007f1e0ff */
[----:B-1----:R-:W-:Y:S01]  /*8120*/  IMAD.X R19, R217, 0x1, R21, P0 ;  /* 0x00000001d9137824 */ /* 0x002fe200000e0615 */
[----:B------:R-:W-:-:S13]  /*8130*/  ISETP.GT.AND P0, PT, R3, RZ, P1 ;  /* 0x000000ff0300720c */ /* 0x000fda0000f04270 */
[----:B------:R-:W-:Y:S05]  /*8140*/  @!P0 BRA `(.L_x_113) ;  /* 0x0000000000048947 */ /* 0x000fea0003800000 */
[----:B------:R1:W5:Y:S02]  /*8150*/  LDG.E.LTC128B.U16 R232, desc[UR48][R4.64+0x70] ;  /* 0x0000703004e87981 */ /* 0x000364000c1e1520 */
.L_x_113:
[----:B------:R-:W-:Y:S05]  /*8160*/  BSYNC B1 ;  /* 0x0000000000017941 */ /* 0x000fea0003800000 */
.L_x_112:
[----:B-----5:R-:W-:Y:S01]  /*8170*/  IMAD.U32 R23, R232, 0x10000, RZ ;  /* 0x00010000e8177824 */ /* 0x020fe200078e00ff */
[----:B------:R-:W-:Y:S03]  /*8180*/  BSSY B1, `(.L_x_114) ;  /* 0x0000009000017945 */ /* 0x000fe60003800000 */
[----:B------:R-:W-:-:S04]  /*8190*/  FMUL R23, R23, R16 ;  /* 0x0000001017177220 */ /* 0x000fc80000400000 */
[----:B------:R-:W-:-:S05]  /*81a0*/  FFMA R23, R212, R2, R23 ;  /* 0x00000002d4177223 */ /* 0x000fca0000000017 */
[----:B------:R-:W-:-:S05]  /*81b0*/  F2FP.BF16.F32.PACK_AB R23, RZ, R23 ;  /* 0x00000017ff17723e */ /* 0x000fca00000010ff */
[----:B------:R0:W-:Y:S01]  /*81c0*/  @P0 STG.E.U16 desc[UR48][R6.64+0x70], R23 ;  /* 0x0000701706000986 */ /* 0x0001e2000c101530 */
[----:B------:R-:W-:-:S04]  /*81d0*/  ISETP.GT.AND P0, PT, R0, 0x39, PT ;  /* 0x000000390000780c */ /* 0x000fc80003f04270 */
[----:B------:R-:W-:-:S13]  /*81e0*/  ISETP.GT.AND P5, PT, R3, RZ, P0 ;  /* 0x000000ff0300720c */ /* 0x000fda00007a4270 */
[----:B0-----:R-:W-:Y:S05]  /*81f0*/  @!P5 BRA `(.L_x_115) ;  /* 0x000000000004d947 */ /* 0x001fea0003800000 */
[----:B------:R0:W5:Y:S02]  /*8200*/  LDG.E.LTC128B.U16 R232, desc[UR48][R4.64+0x72] ;  /* 0x0000723004e87981 */ /* 0x000164000c1e1520 */
.L_x_115:
[----:B------:R-:W-:Y:S05]  /*8210*/  BSYNC B1 ;  /* 0x0000000000017941 */ /* 0x000fea0003800000 */
.L_x_114:
        /* <DEDUP_REMOVED lines=9> */
.L_x_117:
[----:B------:R-:W-:Y:S05]  /*82b0*/  BSYNC B1 ;  /* 0x0000000000017941 */ /* 0x000fea0003800000 */
.L_x_116:
        /* <DEDUP_REMOVED lines=9> */
.L_x_119:
[----:B------:R-:W-:Y:S05]  /*8350*/  BSYNC B1 ;  /* 0x0000000000017941 */ /* 0x000fea0003800000 */
.L_x_118:
[----:B-----5:R-:W-:Y:S01]  /*8360*/  IMAD.U32 R23, R232, 0x10000, RZ ;  /* 0x00010000e8177824 */ /* 0x020fe200078e00ff */
[----:B------:R-:W-:Y:S03]  /*8370*/  BSSY B1, `(.L_x_120) ;  /* 0x0000009000017945 */ /* 0x000fe60003800000 */
[----:B------:R-:W-:-:S04]  /*8380*/  FMUL R200, R23, R16 ;  /* 0x0000001017c87220 */ /* 0x000fc80000400000 */
[----:B------:R-:W-:-:S05]  /*8390*/  FFMA R200, R215, R2, R200 ;  /* 0x00000002d7c87223 */ /* 0x000fca00000000c8 */
[----:B------:R-:W-:-:S05]  /*83a0*/  F2FP.BF16.F32.PACK_AB R200, RZ, R200 ;  /* 0x000000c8ffc8723e */ /* 0x000fca00000010ff */
[----:B------:R0:W-:Y:S01]  /*83b0*/  @P5 STG.E.U16 desc[UR48][R10.64+0x72], R200 ;  /* 0x000072c80a005986 */ /* 0x0001e2000c101530 */
[----:B------:R-:W-:-:S04]  /*83c0*/  ISETP.NE.AND P5, PT, R216, RZ, PT ;  /* 0x000000ffd800720c */ /* 0x000fc80003fa5270 */
[----:B------:R-:W-:-:S13]  /*83d0*/  ISETP.GT.AND P5, PT, R3, 0x80, P5 ;  /* 0x000000800300780c */ /* 0x000fda0002fa4270 */
[----:B0-----:R-:W-:Y:S05]  /*83e0*/  @!P5 BRA `(.L_x_121) ;  /* 0x000000000004d947 */ /* 0x001fea0003800000 */
[----:B------:R0:W5:Y:S02]  /*83f0*/  LDG.E.LTC128B.U16 R232, desc[UR48][R14.64+0x40] ;  /* 0x000040300ee87981 */ /* 0x000164000c1e1520 */
.L_x_121:
[----:B------:R-:W-:Y:S05]  /*8400*/  BSYNC B1 ;  /* 0x0000000000017941 */ /* 0x000fea0003800000 */
.L_x_120:
        /* <DEDUP_REMOVED lines=10> */
.L_x_123:
[----:B------:R-:W-:Y:S05]  /*84b0*/  BSYNC B1 ;  /* 0x0000000000017941 */ /* 0x000fea0003800000 */
.L_x_122:
        /* <DEDUP_REMOVED lines=10> */
.L_x_125:
[----:B------:R-:W-:Y:S05]  /*8560*/  BSYNC B1 ;  /* 0x0000000000017941 */ /* 0x000fea0003800000 */
.L_x_124:
        /* <DEDUP_REMOVED lines=10> */
.L_x_127:
[----:B------:R-:W-:Y:S05]  /*8610*/  BSYNC B1 ;  /* 0x0000000000017941 */ /* 0x000fea0003800000 */
.L_x_126:
        /* <DEDUP_REMOVED lines=9> */
.L_x_129:
[----:B------:R-:W-:Y:S05]  /*86b0*/  BSYNC B1 ;  /* 0x0000000000017941 */ /* 0x000fea0003800000 */
.L_x_128:
        /* <DEDUP_REMOVED lines=9> */
.L_x_131:
[----:B------:R-:W-:Y:S05]  /*8750*/  BSYNC B1 ;  /* 0x0000000000017941 */ /* 0x000fea0003800000 */
.L_x_130:
        /* <DEDUP_REMOVED lines=9> */
.L_x_133:
[----:B------:R-:W-:Y:S05]  /*87f0*/  BSYNC B1 ;  /* 0x0000000000017941 */ /* 0x000fea0003800000 */
.L_x_132:
        /* <DEDUP_REMOVED lines=9> */
.L_x_135:
[----:B------:R-:W-:Y:S05]  /*8890*/  BSYNC B1 ;  /* 0x0000000000017941 */ /* 0x000fea0003800000 */
.L_x_134:
        /* <DEDUP_REMOVED lines=9> */
.L_x_137:
[----:B------:R-:W-:Y:S05]  /*8930*/  BSYNC B1 ;  /* 0x0000000000017941 */ /* 0x000fea0003800000 */
.L_x_136:
        /* <DEDUP_REMOVED lines=9> */
.L_x_139:
[----:B------:R-:W-:Y:S05]  /*89d0*/  BSYNC B1 ;  /* 0x0000000000017941 */ /* 0x000fea0003800000 */
.L_x_138:
        /* <DEDUP_REMOVED lines=9> */
.L_x_141:
[----:B------:R-:W-:Y:S05]  /*8a70*/  BSYNC B1 ;  /* 0x0000000000017941 */ /* 0x000fea0003800000 */
.L_x_140:
        /* <DEDUP_REMOVED lines=9> */
.L_x_143:
[----:B------:R-:W-:Y:S05]  /*8b10*/  BSYNC B1 ;  /* 0x0000000000017941 */ /* 0x000fea0003800000 */
.L_x_142:
        /* <DEDUP_REMOVED lines=9> */
.L_x_145:
[----:B------:R-:W-:Y:S05]  /*8bb0*/  BSYNC B1 ;  /* 0x0000000000017941 */ /* 0x000fea0003800000 */
.L_x_144:
        /* <DEDUP_REMOVED lines=9> */
.L_x_147:
[----:B------:R-:W-:Y:S05]  /*8c50*/  BSYNC B1 ;  /* 0x0000000000017941 */ /* 0x000fea0003800000 */
.L_x_146:
        /* <DEDUP_REMOVED lines=9> */
.L_x_149:
[----:B------:R-:W-:Y:S05]  /*8cf0*/  BSYNC B1 ;  /* 0x0000000000017941 */ /* 0x000fea0003800000 */
.L_x_148:
        /* <DEDUP_REMOVED lines=9> */
.L_x_151:
[----:B------:R-:W-:Y:S05]  /*8d90*/  BSYNC B1 ;  /* 0x0000000000017941 */ /* 0x000fea0003800000 */
.L_x_150:
        /* <DEDUP_REMOVED lines=11> */
.L_x_153:
[----:B------:R-:W-:Y:S05]  /*8e50*/  BSYNC B1 ;  /* 0x0000000000017941 */ /* 0x000fea0003800000 */
.L_x_152:
[----:B-----5:R-:W-:Y:S01]  /*8e60*/  IMAD.U32 R23, R232, 0x10000, RZ ;  /* 0x00010000e8177824 */ /* 0x020fe200078e00ff */
[----:B------:R-:W-:Y:S01]  /*8e70*/  ISETP.GT.AND P2, PT, R0, 0x41, PT ;  /* 0x000000410000780c */ /* 0x000fe20003f44270 */
[----:B------:R-:W-:Y:S02]  /*8e80*/  BSSY B1, `(.L_x_154) ;  /* 0x0000009000017945 */ /* 0x000fe40003800000 */
[----:B------:R-:W-:Y:S01]  /*8e90*/  FMUL R23, R23, R16 ;  /* 0x0000001017177220 */ /* 0x000fe20000400000 */
[----:B------:R-:W-:-:S03]  /*8ea0*/  ISETP.GT.AND P0, PT, R3, RZ, P2 ;  /* 0x000000ff0300720c */ /* 0x000fc60001704270 */
[----:B------:R-:W-:Y:S01]  /*8eb0*/  FFMA R23, R168, R2, R23 ;  /* 0x00000002a8177223 */ /* 0x000fe20000000017 */
[----:B------:R-:W-:-:S04]  /*8ec0*/  P2R R168, PR, RZ, 0x4 ;  /* 0x00000004ffa87803 */ /* 0x000fc80000000000 */
[----:B------:R-:W-:-:S05]  /*8ed0*/  F2FP.BF16.F32.PACK_AB R23, RZ, R23 ;  /* 0x00000017ff17723e */ /* 0x000fca00000010ff */
[----:B------:R0:W-:Y:S01]  /*8ee0*/  @P1 STG.E.U16 desc[UR48][R6.64+0x80], R23 ;  /* 0x0000801706001986 */ /* 0x0001e2000c101530 */
[----:B------:R-:W-:Y:S05]  /*8ef0*/  @!P0 BRA `(.L_x_155) ;  /* 0x0000000000048947 */ /* 0x000fea0003800000 */
[----:B------:R0:W5:Y:S02]  /*8f00*/  LDG.E.LTC128B.U16 R232, desc[UR48][R4.64+0x82] ;  /* 0x0000823004e87981 */ /* 0x000164000c1e1520 */
.L_x_155:
[----:B------:R-:W-:Y:S05]  /*8f10*/  BSYNC B1 ;  /* 0x0000000000017941 */ /* 0x000fea0003800000 */
.L_x_154:
        /* <DEDUP_REMOVED lines=9> */
.L_x_157:
[----:B------:R-:W-:Y:S05]  /*8fb0*/  BSYNC B1 ;  /* 0x0000000000017941 */ /* 0x000fea0003800000 */
.L_x_156:
        /* <DEDUP_REMOVED lines=9> */
.L_x_159:
[----:B------:R-:W-:Y:S05]  /*9050*/  BSYNC B1 ;  /* 0x0000000000017941 */ /* 0x000fea0003800000 */
.L_x_158:
        /* <DEDUP_REMOVED lines=10> */
.L_x_161:
[----:B------:R-:W-:Y:S05]  /*9100*/  BSYNC B1 ;  /* 0x0000000000017941 */ /* 0x000fea0003800000 */
.L_x_160:
        /* <DEDUP_REMOVED lines=10> */
.L_x_163:
[----:B------:R-:W-:Y:S05]  /*91b0*/  BSYNC B1 ;  /* 0x0000000000017941 */ /* 0x000fea0003800000 */
.L_x_162:
        /* <DEDUP_REMOVED lines=9> */
.L_x_165:
[----:B------:R-:W-:Y:S05]  /*9250*/  BSYNC B1 ;  /* 0x0000000000017941 */ /* 0x000fea0003800000 */
.L_x_164:
        /* <DEDUP_REMOVED lines=9> */
.L_x_167:
[----:B------:R-:W-:Y:S05]  /*92f0*/  BSYNC B1 ;  /* 0x0000000000017941 */ /* 0x000fea0003800000 */
.L_x_166:
        /* <DEDUP_REMOVED lines=10> */
.L_x_169:
[----:B------:R-:W-:Y:S05]  /*93a0*/  BSYNC B1 ;  /* 0x0000000000017941 */ /* 0x000fea0003800000 */
.L_x_168:
        /* <DEDUP_REMOVED lines=10> */
.L_x_171:
[----:B------:R-:W-:Y:S05]  /*9450*/  BSYNC B1 ;  /* 0x0000000000017941 */ /* 0x000fea0003800000 */
.L_x_170:
        /* <DEDUP_REMOVED lines=9> */
.L_x_173:
[----:B------:R-:W-:Y:S05]  /*94f0*/  BSYNC B1 ;  /* 0x0000000000017941 */ /* 0x000fea0003800000 */
.L_x_172:
        /* <DEDUP_REMOVED lines=9> */
.L_x_175:
[----:B------:R-:W-:Y:S05]  /*9590*/  BSYNC B1 ;  /* 0x0000000000017941 */ /* 0x000fea0003800000 */
.L_x_174:
        /* <DEDUP_REMOVED lines=10> */
.L_x_177:
[----:B------:R-:W-:Y:S05]  /*9640*/  BSYNC B1 ;  /* 0x0000000000017941 */ /* 0x000fea0003800000 */
.L_x_176:
        /* <DEDUP_REMOVED lines=10> */
.L_x_179:
[----:B------:R-:W-:Y:S05]  /*96f0*/  BSYNC B1 ;  /* 0x0000000000017941 */ /* 0x000fea0003800000 */
.L_x_178:
        /* <DEDUP_REMOVED lines=9> */
.L_x_181:
[----:B------:R-:W-:Y:S05]  /*9790*/  BSYNC B1 ;  /* 0x0000000000017941 */ /* 0x000fea0003800000 */
.L_x_180:
        /* <DEDUP_REMOVED lines=9> */
.L_x_183:
[----:B------:R-:W-:Y:S05]  /*9830*/  BSYNC B1 ;  /* 0x0000000000017941 */ /* 0x000fea0003800000 */
.L_x_182:
        /* <DEDUP_REMOVED lines=10> */
.L_x_185:
[----:B------:R-:W-:Y:S05]  /*98e0*/  BSYNC B1 ;  /* 0x0000000000017941 */ /* 0x000fea0003800000 */
.L_x_184:
        /* <DEDUP_REMOVED lines=10> */
.L_x_187:
[----:B------:R-:W-:Y:S05]  /*9990*/  BSYNC B1 ;  /* 0x0000000000017941 */ /* 0x000fea0003800000 */
.L_x_186:
        /* <DEDUP_REMOVED lines=10> */
.L_x_189:
[----:B------:R-:W-:Y:S05]  /*9a40*/  BSYNC B1 ;  /* 0x0000000000017941 */ /* 0x000fea0003800000 */
.L_x_188:
        /* <DEDUP_REMOVED lines=10> */
.L_x_191:
[----:B------:R-:W-:Y:S05]  /*9af0*/  BSYNC B1 ;  /* 0x0000000000017941 */ /* 0x000fea0003800000 */
.L_x_190:
        /* <DEDUP_REMOVED lines=9> */
.L_x_193:
[----:B------:R-:W-:Y:S05]  /*9b90*/  BSYNC B1 ;  /* 0x0000000000017941 */ /* 0x000fea0003800000 */
.L_x_192:
        /* <DEDUP_REMOVED lines=9> */
.L_x_195:
[----:B------:R-:W-:Y:S05]  /*9c30*/  BSYNC B1 ;  /* 0x0000000000017941 */ /* 0x000fea0003800000 */
.L_x_194:
        /* <DEDUP_REMOVED lines=9> */
.L_x_197:
[----:B------:R-:W-:Y:S05]  /*9cd0*/  BSYNC B1 ;  /* 0x0000000000017941 */ /* 0x000fea0003800000 */
.L_x_196:
        /* <DEDUP_REMOVED lines=9> */
.L_x_199:
[----:B------:R-:W-:Y:S05]  /*9d70*/  BSYNC B1 ;  /* 0x0000000000017941 */ /* 0x000fea0003800000 */
.L_x_198:
        /* <DEDUP_REMOVED lines=9> */
.L_x_201:
[----:B------:R-:W-:Y:S05]  /*9e10*/  BSYNC B1 ;  /* 0x0000000000017941 */ /* 0x000fea0003800000 */
.L_x_200:
        /* <DEDUP_REMOVED lines=9> */
.L_x_203:
[----:B------:R-:W-:Y:S05]  /*9eb0*/  BSYNC B1 ;  /* 0x0000000000017941 */ /* 0x000fea0003800000 */
.L_x_202:
        /* <DEDUP_REMOVED lines=9> */
.L_x_205:
[----:B------:R-:W-:Y:S05]  /*9f50*/  BSYNC B1 ;  /* 0x0000000000017941 */ /* 0x000fea0003800000 */
.L_x_204:
        /* <DEDUP_REMOVED lines=9> */
.L_x_207:
[----:B------:R-:W-:Y:S05]  /*9ff0*/  BSYNC B1 ;  /* 0x0000000000017941 */ /* 0x000fea0003800000 */
.L_x_206:
        /* <DEDUP_REMOVED lines=9> */
.L_x_209:
[----:B------:R-:W-:Y:S05]  /*a090*/  BSYNC B1 ;  /* 0x0000000000017941 */ /* 0x000fea0003800000 */
.L_x_208:
        /* <DEDUP_REMOVED lines=9> */
.L_x_211:
[----:B------:R-:W-:Y:S05]  /*a130*/  BSYNC B1 ;  /* 0x0000000000017941 */ /* 0x000fea0003800000 */
.L_x_210:
        /* <DEDUP_REMOVED lines=9> */
.L_x_213:
[----:B------:R-:W-:Y:S05]  /*a1d0*/  BSYNC B1 ;  /* 0x0000000000017941 */ /* 0x000fea0003800000 */
.L_x_212:
        /* <DEDUP_REMOVED lines=9> */
.L_x_215:
[----:B------:R-:W-:Y:S05]  /*a270*/  BSYNC B1 ;  /* 0x0000000000017941 */ /* 0x000fea0003800000 */
.L_x_214:
        /* <DEDUP_REMOVED lines=11> */
.L_x_217:
[----:B------:R-:W-:Y:S05]  /*a330*/  BSYNC B1 ;  /* 0x0000000000017941 */ /* 0x000fea0003800000 */
.L_x_216:
        /* <DEDUP_REMOVED lines=11> */
.L_x_219:
[----:B------:R-:W-:Y:S05]  /*a3f0*/  BSYNC B1 ;  /* 0x0000000000017941 */ /* 0x000fea0003800000 */
.L_x_218:
        /* <DEDUP_REMOVED lines=9> */
.L_x_221:
[----:B------:R-:W-:Y:S05]  /*a490*/  BSYNC B1 ;  /* 0x0000000000017941 */ /* 0x000fea0003800000 */
.L_x_220:
        /* <DEDUP_REMOVED lines=9> */
.L_x_223:
[----:B------:R-:W-:Y:S05]  /*a530*/  BSYNC B1 ;  /* 0x0000000000017941 */ /* 0x000fea0003800000 */
.L_x_222:
        /* <DEDUP_REMOVED lines=10> */
.L_x_225:
[----:B------:R-:W-:Y:S05]  /*a5e0*/  BSYNC B1 ;  /* 0x0000000000017941 */ /* 0x000fea0003800000 */
.L_x_224:
        /* <DEDUP_REMOVED lines=10> */
.L_x_227:
[----:B------:R-:W-:Y:S05]  /*a690*/  BSYNC B1 ;  /* 0x0000000000017941 */ /* 0x000fea0003800000 */
.L_x_226:
        /* <DEDUP_REMOVED lines=9> */
.L_x_229:
[----:B------:R-:W-:Y:S05]  /*a730*/  BSYNC B1 ;  /* 0x0000000000017941 */ /* 0x000fea0003800000 */
.L_x_228:
        /* <DEDUP_REMOVED lines=9> */
.L_x_231:
[----:B------:R-:W-:Y:S05]  /*a7d0*/  BSYNC B1 ;  /* 0x0000000000017941 */ /* 0x000fea0003800000 */
.L_x_230:
        /* <DEDUP_REMOVED lines=10> */
.L_x_233:
[----:B------:R-:W-:Y:S05]  /*a880*/  BSYNC B1 ;  /* 0x0000000000017941 */ /* 0x000fea0003800000 */
.L_x_232:
        /* <DEDUP_REMOVED lines=10> */
.L_x_235:
[----:B------:R-:W-:Y:S05]  /*a930*/  BSYNC B1 ;  /* 0x0000000000017941 */ /* 0x000fea0003800000 */
.L_x_234:
        /* <DEDUP_REMOVED lines=9> */
.L_x_237:
[----:B------:R-:W-:Y:S05]  /*a9d0*/  BSYNC B1 ;  /* 0x0000000000017941 */ /* 0x000fea0003800000 */
.L_x_236:
        /* <DEDUP_REMOVED lines=9> */
.L_x_239:
[----:B------:R-:W-:Y:S05]  /*aa70*/  BSYNC B1 ;  /* 0x0000000000017941 */ /* 0x000fea0003800000 */
.L_x_238:
        /* <DEDUP_REMOVED lines=10> */
.L_x_241:
[----:B------:R-:W-:Y:S05]  /*ab20*/  BSYNC B1 ;  /* 0x0000000000017941 */ /* 0x000fea0003800000 */
.L_x_240:
        /* <DEDUP_REMOVED lines=10> */
.L_x_243:
[----:B------:R-:W-:Y:S05]  /*abd0*/  BSYNC B1 ;  /* 0x0000000000017941 */ /* 0x000fea0003800000 */
.L_x_242:
        /* <DEDUP_REMOVED lines=9> */
.L_x_245:
[----:B------:R-:W-:Y:S05]  /*ac70*/  BSYNC B1 ;  /* 0x0000000000017941 */ /* 0x000fea0003800000 */
.L_x_244:
        /* <DEDUP_REMOVED lines=9> */
.L_x_247:
[----:B------:R-:W-:Y:S05]  /*ad10*/  BSYNC B1 ;  /* 0x0000000000017941 */ /* 0x000fea0003800000 */
.L_x_246:
        /* <DEDUP_REMOVED lines=10> */
.L_x_249:
[----:B------:R-:W-:Y:S05]  /*adc0*/  BSYNC B1 ;  /* 0x0000000000017941 */ /* 0x000fea0003800000 */
.L_x_248:
        /* <DEDUP_REMOVED lines=10> */
.L_x_251:
[----:B------:R-:W-:Y:S05]  /*ae70*/  BSYNC B1 ;  /* 0x0000000000017941 */ /* 0x000fea0003800000 */
.L_x_250:
        /* <DEDUP_REMOVED lines=10> */
.L_x_253:
[----:B------:R-:W-:Y:S05]  /*af20*/  BSYNC B1 ;  /* 0x0000000000017941 */ /* 0x000fea0003800000 */
.L_x_252:
        /* <DEDUP_REMOVED lines=10> */
.L_x_255:
[----:B------:R-:W-:Y:S05]  /*afd0*/  BSYNC B1 ;  /* 0x0000000000017941 */ /* 0x000fea0003800000 */
.L_x_254:
        /* <DEDUP_REMOVED lines=9> */
.L_x_257:
[----:B------:R-:W-:Y:S05]  /*b070*/  BSYNC B1 ;  /* 0x0000000000017941 */ /* 0x000fea0003800000 */
.L_x_256:
        /* <DEDUP_REMOVED lines=9> */
.L_x_259:
[----:B------:R-:W-:Y:S05]  /*b110*/  BSYNC B1 ;  /* 0x0000000000017941 */ /* 0x000fea0003800000 */
.L_x_258:
        /* <DEDUP_REMOVED lines=9> */
.L_x_261:
[----:B------:R-:W-:Y:S05]  /*b1b0*/  BSYNC B1 ;  /* 0x0000000000017941 */ /* 0x000fea0003800000 */
.L_x_260:
        /* <DEDUP_REMOVED lines=9> */
.L_x_263:
[----:B------:R-:W-:Y:S05]  /*b250*/  BSYNC B1 ;  /* 0x0000000000017941 */ /* 0x000fea0003800000 */
.L_x_262:
        /* <DEDUP_REMOVED lines=9> */
.L_x_265:
[----:B------:R-:W-:Y:S05]  /*b2f0*/  BSYNC B1 ;  /* 0x0000000000017941 */ /* 0x000fea0003800000 */
.L_x_264:
        /* <DEDUP_REMOVED lines=9> */
.L_x_267:
[----:B------:R-:W-:Y:S05]  /*b390*/  BSYNC B1 ;  /* 0x0000000000017941 */ /* 0x000fea0003800000 */
.L_x_266:
        /* <DEDUP_REMOVED lines=9> */
.L_x_269:
[----:B------:R-:W-:Y:S05]  /*b430*/  BSYNC B1 ;  /* 0x0000000000017941 */ /* 0x000fea0003800000 */
.L_x_268:
        /* <DEDUP_REMOVED lines=9> */
.L_x_271:
[----:B------:R-:W-:Y:S05]  /*b4d0*/  BSYNC B1 ;  /* 0x0000000000017941 */ /* 0x000fea0003800000 */
.L_x_270:
        /* <DEDUP_REMOVED lines=9> */
.L_x_273:
[----:B------:R-:W-:Y:S05]  /*b570*/  BSYNC B1 ;  /* 0x0000000000017941 */ /* 0x000fea0003800000 */
.L_x_272:
        /* <DEDUP_REMOVED lines=9> */
.L_x_275:
[----:B------:R-:W-:Y:S05]  /*b610*/  BSYNC B1 ;  /* 0x0000000000017941 */ /* 0x000fea0003800000 */
.L_x_274:
        /* <DEDUP_REMOVED lines=9> */
.L_x_277:
[----:B------:R-:W-:Y:S05]  /*b6b0*/  BSYNC B1 ;  /* 0x0000000000017941 */ /* 0x000fea0003800000 */
.L_x_276:
        /* <DEDUP_REMOVED lines=9> */
.L_x_279:
[----:B------:R-:W-:Y:S05]  /*b750*/  BSYNC B1 ;  /* 0x0000000000017941 */ /* 0x000fea0003800000 */
.L_x_278:
        /* <DEDUP_REMOVED lines=11> */
.L_x_281:
[----:B------:R-:W-:Y:S05]  /*b810*/  BSYNC B1 ;  /* 0x0000000000017941 */ /* 0x000fea0003800000 */
.L_x_280:
        /* <DEDUP_REMOVED lines=11> */
.L_x_283:
[----:B------:R-:W-:Y:S05]  /*b8d0*/  BSYNC B1 ;  /* 0x0000000000017941 */ /* 0x000fea0003800000 */
.L_x_282:
        /* <DEDUP_REMOVED lines=9> */
.L_x_285:
[----:B------:R-:W-:Y:S05]  /*b970*/  BSYNC B1 ;  /* 0x0000000000017941 */ /* 0x000fea0003800000 */
.L_x_284:
        /* <DEDUP_REMOVED lines=9> */
.L_x_287:
[----:B------:R-:W-:Y:S05]  /*ba10*/  BSYNC B1 ;  /* 0x0000000000017941 */ /* 0x000fea0003800000 */
.L_x_286:
        /* <DEDUP_REMOVED lines=10> */
.L_x_289:
[----:B------:R-:W-:Y:S05]  /*bac0*/  BSYNC B1 ;  /* 0x0000000000017941 */ /* 0x000fea0003800000 */
.L_x_288:
        /* <DEDUP_REMOVED lines=10> */
.L_x_291:
[----:B------:R-:W-:Y:S05]  /*bb70*/  BSYNC B1 ;  /* 0x0000000000017941 */ /* 0x000fea0003800000 */
.L_x_290:
        /* <DEDUP_REMOVED lines=9> */
.L_x_293:
[----:B------:R-:W-:Y:S05]  /*bc10*/  BSYNC B1 ;  /* 0x0000000000017941 */ /* 0x000fea0003800000 */
.L_x_292:
        /* <DEDUP_REMOVED lines=9> */
.L_x_295:
[----:B------:R-:W-:Y:S05]  /*bcb0*/  BSYNC B1 ;  /* 0x0000000000017941 */ /* 0x000fea0003800000 */
.L_x_294:
        /* <DEDUP_REMOVED lines=10> */
.L_x_297:
[----:B------:R-:W-:Y:S05]  /*bd60*/  BSYNC B1 ;  /* 0x0000000000017941 */ /* 0x000fea0003800000 */
.L_x_296:
        /* <DEDUP_REMOVED lines=10> */
.L_x_299:
[----:B------:R-:W-:Y:S05]  /*be10*/  BSYNC B1 ;  /* 0x0000000000017941 */ /* 0x000fea0003800000 */
.L_x_298:
        /* <DEDUP_REMOVED lines=9> */
.L_x_301:
[----:B------:R-:W-:Y:S05]  /*beb0*/  BSYNC B1 ;  /* 0x0000000000017941 */ /* 0x000fea0003800000 */
.L_x_300:
        /* <DEDUP_REMOVED lines=9> */
.L_x_303:
[----:B------:R-:W-:Y:S05]  /*bf50*/  BSYNC B1 ;  /* 0x0000000000017941 */ /* 0x000fea0003800000 */
.L_x_302:
        /* <DEDUP_REMOVED lines=10> */
.L_x_305:
[----:B------:R-:W-:Y:S05]  /*c000*/  BSYNC B1 ;  /* 0x0000000000017941 */ /* 0x000fea0003800000 */
.L_x_304:
        /* <DEDUP_REMOVED lines=10> */
.L_x_307:
[----:B------:R-:W-:Y:S05]  /*c0b0*/  BSYNC B1 ;  /* 0x0000000000017941 */ /* 0x000fea0003800000 */
.L_x_306:
        /* <DEDUP_REMOVED lines=9> */
.L_x_309:
[----:B------:R-:W-:Y:S05]  /*c150*/  BSYNC B1 ;  /* 0x0000000000017941 */ /* 0x000fea0003800000 */
.L_x_308:
        /* <DEDUP_REMOVED lines=9> */
.L_x_311:
[----:B------:R-:W-:Y:S05]  /*c1f0*/  BSYNC B1 ;  /* 0x0000000000017941 */ /* 0x000fea0003800000 */
.L_x_310:
        /* <DEDUP_REMOVED lines=10> */
.L_x_313:
[----:B------:R-:W-:Y:S05]  /*c2a0*/  BSYNC B1 ;  /* 0x0000000000017941 */ /* 0x000fea0003800000 */
.L_x_312:
        /* <DEDUP_REMOVED lines=10> */
.L_x_315:
[----:B------:R-:W-:Y:S05]  /*c350*/  BSYNC B1 ;  /* 0x0000000000017941 */ /* 0x000fea0003800000 */
.L_x_314:
        /* <DEDUP_REMOVED lines=10> */
.L_x_317:
[----:B------:R-:W-:Y:S05]  /*c400*/  BSYNC B1 ;  /* 0x0000000000017941 */ /* 0x000fea0003800000 */
.L_x_316:
        /* <DEDUP_REMOVED lines=10> */
.L_x_319:
[----:B------:R-:W-:Y:S05]  /*c4b0*/  BSYNC B1 ;  /* 0x0000000000017941 */ /* 0x000fea0003800000 */
.L_x_318:
        /* <DEDUP_REMOVED lines=9> */
.L_x_321:
[----:B------:R-:W-:Y:S05]  /*c550*/  BSYNC B1 ;  /* 0x0000000000017941 */ /* 0x000fea0003800000 */
.L_x_320:
        /* <DEDUP_REMOVED lines=9> */
.L_x_323:
[----:B------:R-:W-:Y:S05]  /*c5f0*/  BSYNC B1 ;  /* 0x0000000000017941 */ /* 0x000fea0003800000 */
.L_x_322:
        /* <DEDUP_REMOVED lines=9> */
.L_x_325:
[----:B------:R-:W-:Y:S05]  /*c690*/  BSYNC B1 ;  /* 0x0000000000017941 */ /* 0x000fea0003800000 */
.L_x_324:
        /* <DEDUP_REMOVED lines=9> */
.L_x_327:
[----:B------:R-:W-:Y:S05]  /*c730*/  BSYNC B1 ;  /* 0x0000000000017941 */ /* 0x000fea0003800000 */
.L_x_326:
        /* <DEDUP_REMOVED lines=9> */
.L_x_329:
[----:B------:R-:W-:Y:S05]  /*c7d0*/  BSYNC B1 ;  /* 0x0000000000017941 */ /* 0x000fea0003800000 */
.L_x_328:
        /* <DEDUP_REMOVED lines=9> */
.L_x_331:
[----:B------:R-:W-:Y:S05]  /*c870*/  BSYNC B1 ;  /* 0x0000000000017941 */ /* 0x000fea0003800000 */
.L_x_330:
        /* <DEDUP_REMOVED lines=9> */
.L_x_333:
[----:B------:R-:W-:Y:S05]  /*c910*/  BSYNC B1 ;  /* 0x0000000000017941 */ /* 0x000fea0003800000 */
.L_x_332:
        /* <DEDUP_REMOVED lines=9> */
.L_x_335:
[----:B------:R-:W-:Y:S05]  /*c9b0*/  BSYNC B1 ;  /* 0x0000000000017941 */ /* 0x000fea0003800000 */
.L_x_334:
        /* <DEDUP_REMOVED lines=9> */
.L_x_337:
[----:B------:R-:W-:Y:S05]  /*ca50*/  BSYNC B1 ;  /* 0x0000000000017941 */ /* 0x000fea0003800000 */
.L_x_336:
        /* <DEDUP_REMOVED lines=9> */
.L_x_339:
[----:B------:R-:W-:Y:S05]  /*caf0*/  BSYNC B1 ;  /* 0x0000000000017941 */ /* 0x000fea0003800000 */
.L_x_338:
        /* <DEDUP_REMOVED lines=9> */
.L_x_341:
[----:B------:R-:W-:Y:S05]  /*cb90*/  BSYNC B1 ;  /* 0x0000000000017941 */ /* 0x000fea0003800000 */
.L_x_340:
        /* <DEDUP_REMOVED lines=9> */
.L_x_343:
[----:B------:R-:W-:Y:S05]  /*cc30*/  BSYNC B1 ;  /* 0x0000000000017941 */ /* 0x000fea0003800000 */
.L_x_342:
        /* <DEDUP_REMOVED lines=11> */
.L_x_345:
[----:B------:R-:W-:Y:S05]  /*ccf0*/  BSYNC B1 ;  /* 0x0000000000017941 */ /* 0x000fea0003800000 */
.L_x_344:
        /* <DEDUP_REMOVED lines=11> */
.L_x_347:
[----:B------:R-:W-:Y:S05]  /*cdb0*/  BSYNC B1 ;  /* 0x0000000000017941 */ /* 0x000fea0003800000 */
.L_x_346:
        /* <DEDUP_REMOVED lines=9> */
.L_x_349:
[----:B------:R-:W-:Y:S05]  /*ce50*/  BSYNC B1 ;  /* 0x0000000000017941 */ /* 0x000fea0003800000 */
.L_x_348:
        /* <DEDUP_REMOVED lines=9> */
.L_x_351:
[----:B------:R-:W-:Y:S05]  /*cef0*/  BSYNC B1 ;  /* 0x0000000000017941 */ /* 0x000fea0003800000 */
.L_x_350:
        /* <DEDUP_REMOVED lines=10> */
.L_x_353:
[----:B------:R-:W-:Y:S05]  /*cfa0*/  BSYNC B1 ;  /* 0x0000000000017941 */ /* 0x000fea0003800000 */
.L_x_352:
        /* <DEDUP_REMOVED lines=10> */
.L_x_355:
[----:B------:R-:W-:Y:S05]  /*d050*/  BSYNC B1 ;  /* 0x0000000000017941 */ /* 0x000fea0003800000 */
.L_x_354:
        /* <DEDUP_REMOVED lines=9> */
.L_x_357:
[----:B------:R-:W-:Y:S05]  /*d0f0*/  BSYNC B1 ;  /* 0x0000000000017941 */ /* 0x000fea0003800000 */
.L_x_356:
        /* <DEDUP_REMOVED lines=9> */
.L_x_359:
[----:B------:R-:W-:Y:S05]  /*d190*/  BSYNC B1 ;  /* 0x0000000000017941 */ /* 0x000fea0003800000 */
.L_x_358:
        /* <DEDUP_REMOVED lines=10> */
.L_x_361:
[----:B------:R-:W-:Y:S05]  /*d240*/  BSYNC B1 ;  /* 0x0000000000017941 */ /* 0x000fea0003800000 */
.L_x_360:
        /* <DEDUP_REMOVED lines=10> */
.L_x_363:
[----:B------:R-:W-:Y:S05]  /*d2f0*/  BSYNC B1 ;  /* 0x0000000000017941 */ /* 0x000fea0003800000 */
.L_x_362:
        /* <DEDUP_REMOVED lines=9> */
.L_x_365:
[----:B------:R-:W-:Y:S05]  /*d390*/  BSYNC B1 ;  /* 0x0000000000017941 */ /* 0x000fea0003800000 */
.L_x_364:
        /* <DEDUP_REMOVED lines=9> */
.L_x_367:
[----:B------:R-:W-:Y:S05]  /*d430*/  BSYNC B1 ;  /* 0x0000000000017941 */ /* 0x000fea0003800000 */
.L_x_366:
        /* <DEDUP_REMOVED lines=10> */
.L_x_369:
[----:B------:R-:W-:Y:S05]  /*d4e0*/  BSYNC B1 ;  /* 0x0000000000017941 */ /* 0x000fea0003800000 */
.L_x_368:
        /* <DEDUP_REMOVED lines=10> */
.L_x_371:
[----:B------:R-:W-:Y:S05]  /*d590*/  BSYNC B1 ;  /* 0x0000000000017941 */ /* 0x000fea0003800000 */
.L_x_370:
        /* <DEDUP_REMOVED lines=9> */
.L_x_373:
[----:B------:R-:W-:Y:S05]  /*d630*/  BSYNC B1 ;  /* 0x0000000000017941 */ /* 0x000fea0003800000 */
.L_x_372:
        /* <DEDUP_REMOVED lines=9> */
.L_x_375:
[----:B------:R-:W-:Y:S05]  /*d6d0*/  BSYNC B1 ;  /* 0x0000000000017941 */ /* 0x000fea0003800000 */
.L_x_374:
        /* <DEDUP_REMOVED lines=10> */
.L_x_377:
[----:B------:R-:W-:Y:S05]  /*d780*/  BSYNC B1 ;  /* 0x0000000000017941 */ /* 0x000fea0003800000 */
.L_x_376:
        /* <DEDUP_REMOVED lines=10> */
.L_x_379:
[----:B------:R-:W-:Y:S05]  /*d830*/  BSYNC B1 ;  /* 0x0000000000017941 */ /* 0x000fea0003800000 */
.L_x_378:
        /* <DEDUP_REMOVED lines=10> */
.L_x_381:
[----:B------:R-:W-:Y:S05]  /*d8e0*/  BSYNC B1 ;  /* 0x0000000000017941 */ /* 0x000fea0003800000 */
.L_x_380:
        /* <DEDUP_REMOVED lines=10> */
.L_x_383:
[----:B------:R-:W-:Y:S05]  /*d990*/  BSYNC B1 ;  /* 0x0000000000017941 */ /* 0x000fea0003800000 */
.L_x_382:
        /* <DEDUP_REMOVED lines=9> */
.L_x_385:
[----:B------:R-:W-:Y:S05]  /*da30*/  BSYNC B1 ;  /* 0x0000000000017941 */ /* 0x000fea0003800000 */
.L_x_384:
        /* <DEDUP_REMOVED lines=9> */
.L_x_387:
[----:B------:R-:W-:Y:S05]  /*dad0*/  BSYNC B1 ;  /* 0x0000000000017941 */ /* 0x000fea0003800000 */
.L_x_386:
        /* <DEDUP_REMOVED lines=9> */
.L_x_389:
[----:B------:R-:W-:Y:S05]  /*db70*/  BSYNC B1 ;  /* 0x0000000000017941 */ /* 0x000fea0003800000 */
.L_x_388:
        /* <DEDUP_REMOVED lines=9> */
.L_x_391:
[----:B------:R-:W-:Y:S05]  /*dc10*/  BSYNC B1 ;  /* 0x0000000000017941 */ /* 0x000fea0003800000 */
.L_x_390:
        /* <DEDUP_REMOVED lines=9> */
.L_x_393:
[----:B------:R-:W-:Y:S05]  /*dcb0*/  BSYNC B1 ;  /* 0x0000000000017941 */ /* 0x000fea0003800000 */
.L_x_392:
        /* <DEDUP_REMOVED lines=9> */
.L_x_395:
[----:B------:R-:W-:Y:S05]  /*dd50*/  BSYNC B1 ;  /* 0x0000000000017941 */ /* 0x000fea0003800000 */
.L_x_394:
        /* <DEDUP_REMOVED lines=9> */
.L_x_397:
[----:B------:R-:W-:Y:S05]  /*ddf0*/  BSYNC B1 ;  /* 0x0000000000017941 */ /* 0x000fea0003800000 */
.L_x_396:
        /* <DEDUP_REMOVED lines=9> */
.L_x_399:
[----:B------:R-:W-:Y:S05]  /*de90*/  BSYNC B1 ;  /* 0x0000000000017941 */ /* 0x000fea0003800000 */
.L_x_398:
        /* <DEDUP_REMOVED lines=9> */
.L_x_401:
[----:B------:R-:W-:Y:S05]  /*df30*/  BSYNC B1 ;  /* 0x0000000000017941 */ /* 0x000fea0003800000 */
.L_x_400:
        /* <DEDUP_REMOVED lines=9> */
.L_x_403:
[----:B------:R-:W-:Y:S05]  /*dfd0*/  BSYNC B1 ;  /* 0x0000000000017941 */ /* 0x000fea0003800000 */
.L_x_402:
        /* <DEDUP_REMOVED lines=9> */
.L_x_405:
[----:B------:R-:W-:Y:S05]  /*e070*/  BSYNC B1 ;  /* 0x0000000000017941 */ /* 0x000fea0003800000 */
.L_x_404:
        /* <DEDUP_REMOVED lines=9> */
.L_x_407:
[----:B------:R-:W-:Y:S05]  /*e110*/  BSYNC B1 ;  /* 0x0000000000017941 */ /* 0x000fea0003800000 */
.L_x_406:
        /* <DEDUP_REMOVED lines=11> */
.L_x_409:
[----:B------:R-:W-:Y:S05]  /*e1d0*/  BSYNC B1 ;  /* 0x0000000000017941 */ /* 0x000fea0003800000 */
.L_x_408:
        /* <DEDUP_REMOVED lines=11> */
.L_x_411:
[----:B------:R-:W-:Y:S05]  /*e290*/  BSYNC B1 ;  /* 0x0000000000017941 */ /* 0x000fea0003800000 */
.L_x_410:
        /* <DEDUP_REMOVED lines=9> */
.L_x_413:
[----:B------:R-:W-:Y:S05]  /*e330*/  BSYNC B1 ;  /* 0x0000000000017941 */ /* 0x000fea0003800000 */
.L_x_412:
        /* <DEDUP_REMOVED lines=9> */
.L_x_415:
[----:B------:R-:W-:Y:S05]  /*e3d0*/  BSYNC B1 ;  /* 0x0000000000017941 */ /* 0x000fea0003800000 */
.L_x_414:
        /* <DEDUP_REMOVED lines=10> */
.L_x_417:
[----:B------:R-:W-:Y:S05]  /*e480*/  BSYNC B1 ;  /* 0x0000000000017941 */ /* 0x000fea0003800000 */
.L_x_416:
        /* <DEDUP_REMOVED lines=10> */
.L_x_419:
[----:B------:R-:W-:Y:S05]  /*e530*/  BSYNC B1 ;  /* 0x0000000000017941 */ /* 0x000fea0003800000 */
.L_x_418:
        /* <DEDUP_REMOVED lines=9> */
.L_x_421:
[----:B------:R-:W-:Y:S05]  /*e5d0*/  BSYNC B1 ;  /* 0x0000000000017941 */ /* 0x000fea0003800000 */
.L_x_420:
        /* <DEDUP_REMOVED lines=9> */
.L_x_423:
[----:B------:R-:W-:Y:S05]  /*e670*/  BSYNC B1 ;  /* 0x0000000000017941 */ /* 0x000fea0003800000 */
.L_x_422:
        /* <DEDUP_REMOVED lines=10> */
.L_x_425:
[----:B------:R-:W-:Y:S05]  /*e720*/  BSYNC B1 ;  /* 0x0000000000017941 */ /* 0x000fea0003800000 */
.L_x_424:
        /* <DEDUP_REMOVED lines=10> */
.L_x_427:
[----:B------:R-:W-:Y:S05]  /*e7d0*/  BSYNC B1 ;  /* 0x0000000000017941 */ /* 0x000fea0003800000 */
.L_x_426:
        /* <DEDUP_REMOVED lines=9> */
.L_x_429:
[----:B------:R-:W-:Y:S05]  /*e870*/  BSYNC B1 ;  /* 0x0000000000017941 */ /* 0x000fea0003800000 */
.L_x_428:
        /* <DEDUP_REMOVED lines=9> */
.L_x_431:
[----:B------:R-:W-:Y:S05]  /*e910*/  BSYNC B1 ;  /* 0x0000000000017941 */ /* 0x000fea0003800000 */
.L_x_430:
        /* <DEDUP_REMOVED lines=10> */
.L_x_433:
[----:B------:R-:W-:Y:S05]  /*e9c0*/  BSYNC B1 ;  /* 0x0000000000017941 */ /* 0x000fea0003800000 */
.L_x_432:
        /* <DEDUP_REMOVED lines=10> */
.L_x_435:
[----:B------:R-:W-:Y:S05]  /*ea70*/  BSYNC B1 ;  /* 0x0000000000017941 */ /* 0x000fea0003800000 */
.L_x_434:
[----:B01---5:R-:W-:Y:S01]  /*ea80*/  IMAD.U32 R5, R232, 0x10000, RZ ;  /* 0x00010000e8057824 */ /* 0x023fe200078e00ff */
        /* <DEDUP_REMOVED lines=8> */
.L_x_437:
[----:B------:R-:W-:Y:S05]  /*eb10*/  BSYNC B1 ;  /* 0x0000000000017941 */ /* 0x000fea0003800000 */
.L_x_436:
        /* <DEDUP_REMOVED lines=10> */
[----:B-1----:R-:W-:Y:S05]  /*ebc0*/  @!P5 BRA `(.L_x_439) ;  /* 0x000000000004d947 */ /* 0x002fea0003800000 */
[----:B------:R1:W5:Y:S02]  /*ebd0*/  LDG.E.LTC128B.U16 R232, desc[UR48][R8.64+0x1b2] ;  /* 0x0001b23008e87981 */ /* 0x000364000c1e1520 */
.L_x_439:
[----:B------:R-:W-:Y:S05]  /*ebe0*/  BSYNC B1 ;  /* 0x0000000000017941 */ /* 0x000fea0003800000 */
.L_x_438:
        /* <DEDUP_REMOVED lines=10> */
.L_x_441:
[----:B------:R-:W-:Y:S05]  /*ec90*/  BSYNC B1 ;  /* 0x0000000000017941 */ /* 0x000fea0003800000 */
.L_x_440:
        /* <DEDUP_REMOVED lines=10> */
.L_x_443:
[----:B------:R-:W-:Y:S05]  /*ed40*/  BSYNC B1 ;  /* 0x0000000000017941 */ /* 0x000fea0003800000 */
.L_x_442:
        /* <DEDUP_REMOVED lines=10> */
.L_x_445:
[----:B------:R-:W-:Y:S05]  /*edf0*/  BSYNC B1 ;  /* 0x0000000000017941 */ /* 0x000fea0003800000 */
.L_x_444:
        /* <DEDUP_REMOVED lines=10> */
.L_x_447:
[----:B------:R-:W-:Y:S05]  /*eea0*/  BSYNC B1 ;  /* 0x0000000000017941 */ /* 0x000fea0003800000 */
.L_x_446:
        /* <DEDUP_REMOVED lines=9> */
.L_x_449:
[----:B------:R-:W-:Y:S05]  /*ef40*/  BSYNC B1 ;  /* 0x0000000000017941 */ /* 0x000fea0003800000 */
.L_x_448:
        /* <DEDUP_REMOVED lines=9> */
.L_x_451:
[----:B------:R-:W-:Y:S05]  /*efe0*/  BSYNC B1 ;  /* 0x0000000000017941 */ /* 0x000fea0003800000 */
.L_x_450:
        /* <DEDUP_REMOVED lines=9> */
.L_x_453:
[----:B------:R-:W-:Y:S05]  /*f080*/  BSYNC B1 ;  /* 0x0000000000017941 */ /* 0x000fea0003800000 */
.L_x_452:
        /* <DEDUP_REMOVED lines=9> */
.L_x_455:
[----:B------:R-:W-:Y:S05]  /*f120*/  BSYNC B1 ;  /* 0x0000000000017941 */ /* 0x000fea0003800000 */
.L_x_454:
        /* <DEDUP_REMOVED lines=9> */
.L_x_457:
[----:B------:R-:W-:Y:S05]  /*f1c0*/  BSYNC B1 ;  /* 0x0000000000017941 */ /* 0x000fea0003800000 */
.L_x_456:
        /* <DEDUP_REMOVED lines=9> */
.L_x_459:
[----:B------:R-:W-:Y:S05]  /*f260*/  BSYNC B1 ;  /* 0x0000000000017941 */ /* 0x000fea0003800000 */
.L_x_458:
        /* <DEDUP_REMOVED lines=9> */
.L_x_461:
[----:B------:R-:W-:Y:S05]  /*f300*/  BSYNC B1 ;  /* 0x0000000000017941 */ /* 0x000fea0003800000 */
.L_x_460:
        /* <DEDUP_REMOVED lines=9> */
.L_x_463:
[----:B------:R-:W-:Y:S05]  /*f3a0*/  BSYNC B1 ;  /* 0x0000000000017941 */ /* 0x000fea0003800000 */
.L_x_462:
        /* <DEDUP_REMOVED lines=9> */
.L_x_465:
[----:B------:R-:W-:Y:S05]  /*f440*/  BSYNC B1 ;  /* 0x0000000000017941 */ /* 0x000fea0003800000 */
.L_x_464:
        /* <DEDUP_REMOVED lines=9> */
.L_x_467:
[----:B------:R-:W-:Y:S05]  /*f4e0*/  BSYNC B1 ;  /* 0x0000000000017941 */ /* 0x000fea0003800000 */
.L_x_466:
        /* <DEDUP_REMOVED lines=9> */
.L_x_469:
[----:B------:R-:W-:Y:S05]  /*f580*/  BSYNC B1 ;  /* 0x0000000000017941 */ /* 0x000fea0003800000 */
.L_x_468:
        /* <DEDUP_REMOVED lines=9> */
.L_x_471:
[----:B------:R-:W-:Y:S05]  /*f620*/  BSYNC B1 ;  /* 0x0000000000017941 */ /* 0x000fea0003800000 */
.L_x_470:
[----:B------:R-:W-:Y:S05]  /*f630*/  @!P0 BRA `(.L_x_472) ;  /* 0x0000004000548947 */ /* 0x000fea0003800000 */
[----:B-----5:R-:W-:-:S04]  /*f640*/  IMAD.U32 R3, R232, 0x10000, RZ ;  /* 0x00010000e8037824 */ /* 0x020fc800078e00ff */
[----:B0-----:R-:W-:-:S04]  /*f650*/  FMUL R0, R3, R16 ;  /* 0x0000001003007220 */ /* 0x001fc80000400000 */
[----:B------:R-:W-:-:S05]  /*f660*/  FFMA R0, R39, R2, R0 ;  /* 0x0000000227007223 */ /* 0x000fca0000000000 */
[----:B------:R-:W-:-:S05]  /*f670*/  F2FP.BF16.F32.PACK_AB R0, RZ, R0 ;  /* 0x00000000ff00723e */ /* 0x000fca00000010ff */
[----:B------:R0:W-:Y:S01]  /*f680*/  STG.E.U16 desc[UR48][R18.64+0x1b2], R0 ;  /* 0x0001b20012007986 */ /* 0x0001e2000c101530 */
[----:B------:R-:W-:Y:S05]  /*f690*/  BRA `(.L_x_472) ;  /* 0x00000040003c7947 */ /* 0x000fea0003800000 */
.L_x_29:
[----:B------:R-:W2:Y:S01]  /*f6a0*/  LDL.LU R6, [R1+0x4] ;  /* 0x0000040001067983 */ /* 0x000ea20000300800 */
[----:B------:R-:W-:-:S03]  /*f6b0*/  ULDC.64 UR4, c[0x0][0x5c0] ;  /* 0x0001700000047ab9 */ /* 0x000fc60000000a00 */
[----:B------:R-:W4:Y:S04]  /*f6c0*/  LDL.LU R7, [R1] ;  /* 0x0000000001077983 */ /* 0x000f280000300800 */
[----:B------:R-:W5:Y:S04]  /*f6d0*/  LDL.LU R235, [R1+0x10] ;  /* 0x0000100001eb7983 */ /* 0x000f680000300800 */
[----:B------:R-:W5:Y:S04]  /*f6e0*/  LDL.LU R234, [R1+0x14] ;  /* 0x0000140001ea7983 */ /* 0x000f680000300800 */
[----:B------:R-:W5:Y:S04]  /*f6f0*/  LDL.LU R12, [R1+0x18] ;  /* 0x00001800010c7983 */ /* 0x000f680000300800 */
[----:B------:R-:W5:Y:S04]  /*f700*/  LDL.LU R233, [R1+0x1c] ;  /* 0x00001c0001e97983 */ /* 0x000f680000300800 */
[----:B------:R-:W5:Y:S01]  /*f710*/  LDL.LU R232, [R1+0x20] ;  /* 0x0000200001e87983 */ /* 0x000f620000300800 */
[----:B------:R-:W-:-:S03]  /*f720*/  LEA R4, P2, R8, UR4, 0x1 ;  /* 0x0000000408047c11 */ /* 0x000fc6000f8408ff */
[----:B------:R-:W5:Y:S04]  /*f730*/  LDL.LU R23, [R1+0x24] ;  /* 0x0000240001177983 */ /* 0x000f680000300800 */
[----:B------:R-:W5:Y:S04]  /*f740*/  LDL.LU R22, [R1+0x28] ;  /* 0x0000280001167983 */ /* 0x000f680000300800 */
[----:B------:R-:W5:Y:S04]  /*f750*/  LDL.LU R21, [R1+0x2c] ;  /* 0x00002c0001157983 */ /* 0x000f680000300800 */
[----:B------:R-:W5:Y:S01]  /*f760*/  LDL.LU R20, [R1+0x30] ;  /* 0x0000300001147983 */ /* 0x000f620000300800 */
[----:B------:R-:W-:-:S03]  /*f770*/  LEA.HI.X R5, R8, UR5, R11, 0x1, P2 ;  /* 0x0000000508057c11 */ /* 0x000fc600090f0c0b */
[----:B------:R-:W5:Y:S04]  /*f780*/  LDL.LU R19, [R1+0x34] ;  /* 0x0000340001137983 */ /* 0x000f680000300800 */
[----:B------:R-:W5:Y:S04]  /*f790*/  LDL.LU R18, [R1+0x38] ;  /* 0x0000380001127983 */ /* 0x000f680000300800 */
[----:B------:R-:W5:Y:S04]  /*f7a0*/  LDL.LU R15, [R1+0x3c] ;  /* 0x00003c00010f7983 */ /* 0x000f680000300800 */
[----:B------:R-:W5:Y:S04]  /*f7b0*/  LDL.LU R9, [R1+0x8] ;  /* 0x0000080001097983 */ /* 0x000f680000300800 */
[----:B------:R-:W5:Y:S01]  /*f7c0*/  LDL.LU R8, [R1+0xc] ;  /* 0x00000c0001087983 */ /* 0x000f620000300800 */
[----:B------:R-:W-:Y:S01]  /*f7d0*/  ISETP.GT.AND P5, PT, R0, 0x1, PT ;  /* 0x000000010000780c */ /* 0x000fe20003fa4270 */
[----:B------:R-:W-:Y:S01]  /*f7e0*/  USHF.L.U32 UR11, UR8, 0x4, URZ ;  /* 0x00000004080b7899 */ /* 0x000fe2000800063f */
[C---:B------:R-:W-:Y:S01]  /*f7f0*/  ISETP.GT.AND P4, PT, R3.reuse, 0x8, P0 ;  /* 0x000000080300780c */ /* 0x040fe20000784270 */
[----:B------:R-:W-:Y:S01]  /*f800*/  USHF.L.U64.HI UR5, UR8, 0x4, UR9 ;  /* 0x0000000408057899 */ /* 0x000fe20008010209 */
[----:B------:R-:W-:Y:S01]  /*f810*/  ISETP.GT.AND P2, PT, R3, RZ, P5 ;  /* 0x000000ff0300720c */ /* 0x000fe20002f44270 */
[----:B------:R-:W-:Y:S01]  /*f820*/  UIMAD UR4, UR9, 0xf0, URZ ;  /* 0x000000f0090478a4 */ /* 0x000fe2000f8e023f */
[----:B---3--:R-:W-:Y:S01]  /*f830*/  LOP3.LUT R17, R17, 0xfffffff7, RZ, 0xc0, !PT ;  /* 0xfffffff711117812 */ /* 0x008fe200078ec0ff */
[-C--:B------:R-:W-:Y:S01]  /*f840*/  FMUL R216, R216, R2.reuse ;  /* 0x00000002d8d87220 */ /* 0x080fe20000400000 */
[-C--:B------:R-:W-:Y:S01]  /*f850*/  FMUL R217, R217, R2.reuse ;  /* 0x00000002d9d97220 */ /* 0x080fe20000400000 */
[-C--:B------:R-:W-:Y:S01]  /*f860*/  FMUL R218, R218, R2.reuse ;  /* 0x00000002dada7220 */ /* 0x080fe20000400000 */
[-C--:B------:R-:W-:Y:S01]  /*f870*/  FMUL R219, R219, R2.reuse ;  /* 0x00000002dbdb7220 */ /* 0x080fe20000400000 */
[----:B------:R-:W-:Y:S01]  /*f880*/  FMUL R220, R220, R2 ;  /* 0x00000002dcdc7220 */ /* 0x000fe20000400000 */
[----:B------:R-:W-:Y:S01]  /*f890*/  F2FP.BF16.F32.PACK_AB R216, RZ, R216 ;  /* 0x000000d8ffd8723e */ /* 0x000fe200000010ff */
[-C--:B------:R-:W-:Y:S01]  /*f8a0*/  FMUL R221, R221, R2.reuse ;  /* 0x00000002dddd7220 */ /* 0x080fe20000400000 */
[----:B------:R-:W-:Y:S01]  /*f8b0*/  F2FP.BF16.F32.PACK_AB R217, RZ, R217 ;  /* 0x000000d9ffd9723e */ /* 0x000fe200000010ff */
        /* <DEDUP_REMOVED lines=64> */
[-C--:B------:R-:W-:Y:S01]  /*fcc0*/  FMUL R190, R190, R2.reuse ;  /* 0x00000002bebe7220 */ /* 0x080fe20000400000 */
[----:B------:R-:W-:Y:S01]  /*fcd0*/  F2FP.BF16.F32.PACK_AB R187, RZ, R187 ;  /* 0x000000bbffbb723e */ /* 0x000fe200000010ff */
[----:B------:R-:W-:Y:S01]  /*fce0*/  FMUL R191, R191, R2 ;  /* 0x00000002bfbf7220 */ /* 0x000fe20000400000 */
        /* <DEDUP_REMOVED lines=157> */
[----:B--2---:R-:W-:Y:S01]  /*106c0*/  FMUL R6, R6, R2 ;  /* 0x0000000206067220 */ /* 0x004fe20000400000 */
[----:B------:R-:W-:Y:S01]  /*106d0*/  F2FP.BF16.F32.PACK_AB R106, RZ, R106 ;  /* 0x0000006aff6a723e */ /* 0x000fe200000010ff */
[-C--:B------:R-:W-:Y:S01]  /*106e0*/  FMUL R110, R110, R2.reuse ;  /* 0x000000026e6e7220 */ /* 0x080fe20000400000 */
[----:B------:R-:W-:Y:S01]  /*106f0*/  F2FP.BF16.F32.PACK_AB R107, RZ, R107 ;  /* 0x0000006bff6b723e */ /* 0x000fe200000010ff */
[----:B----4-:R-:W-:Y:S01]  /*10700*/  FMUL R7, R7, R2 ;  /* 0x0000000207077220 */ /* 0x010fe20000400000 */
[----:B------:R-:W-:Y:S01]  /*10710*/  F2FP.BF16.F32.PACK_AB R6, RZ, R6 ;  /* 0x00000006ff06723e */ /* 0x000fe200000010ff */
[----:B------:R-:W-:Y:S01]  /*10720*/  FMUL R111, R111, R2 ;  /* 0x000000026f6f7220 */ /* 0x000fe20000400000 */
[----:B------:R-:W-:Y:S01]  /*10730*/  F2FP.BF16.F32.PACK_AB R108, RZ, R108 ;  /* 0x0000006cff6c723e */ /* 0x000fe200000010ff */
[-C--:B------:R-:W-:Y:S01]  /*10740*/  FMUL R112, R112, R2.reuse ;  /* 0x0000000270707220 */ /* 0x080fe20000400000 */
[----:B------:R-:W-:Y:S01]  /*10750*/  F2FP.BF16.F32.PACK_AB R7, RZ, R7 ;  /* 0x00000007ff07723e */ /* 0x000fe200000010ff */
[-C--:B------:R-:W-:Y:S01]  /*10760*/  FMUL R113, R113, R2.reuse ;  /* 0x0000000271717220 */ /* 0x080fe20000400000 */
[----:B------:R-:W-:Y:S01]  /*10770*/  PRMT R10, R6, 0x7610, R10 ;  /* 0x00007610060a7816 */ /* 0x000fe2000000000a */
[-C--:B------:R-:W-:Y:S01]  /*10780*/  FMUL R114, R114, R2.reuse ;  /* 0x0000000272727220 */ /* 0x080fe20000400000 */
[----:B------:R-:W-:Y:S01]  /*10790*/  PRMT R11, R7, 0x7610, R11 ;  /* 0x00007610070b7816 */ /* 0x000fe2000000000b */
[-C--:B------:R-:W-:Y:S01]  /*107a0*/  FMUL R115, R115, R2.reuse ;  /* 0x0000000273737220 */ /* 0x080fe20000400000 */
[----:B------:R-:W-:Y:S01]  /*107b0*/  IADD3 R6, P3, R4, UR11, RZ ;  /* 0x0000000b04067c10 */ /* 0x000fe2000ff7e0ff */
[----:B------:R0:W-:Y:S01]  /*107c0*/  @P2 STG.E.U16 desc[UR48][R4.64+0x2], R10 ;  /* 0x0000020a04002986 */ /* 0x0001e2000c101530 */
[----:B------:R-:W-:Y:S01]  /*107d0*/  ISETP.GT.AND P2, PT, R0, 0x9, PT ;  /* 0x000000090000780c */ /* 0x000fe20003f44270 */
[-C--:B-----5:R-:W-:Y:S01]  /*107e0*/  FMUL R12, R12, R2.reuse ;  /* 0x000000020c0c7220 */ /* 0x0a0fe20000400000 */
[----:B------:R-:W-:Y:S01]  /*107f0*/  IADD3.X R7, R5, UR5, RZ, P3, !PT ;  /* 0x0000000505077c10 */ /* 0x000fe20009ffe4ff */
[----:B------:R1:W-:Y:S01]  /*10800*/  @P1 STG.E.U16 desc[UR48][R4.64], R11 ;  /* 0x0000000b04001986 */ /* 0x0003e2000c101530 */
[----:B------:R-:W-:Y:S01]  /*10810*/  ISETP.GT.AND P1, PT, R3, 0x8, P5 ;  /* 0x000000080300780c */ /* 0x000fe20002f24270 */
        /* <DEDUP_REMOVED lines=44> */
[-C--:B------:R-:W-:Y:S01]  /*10ae0*/  FMUL R72, R72, R2.reuse ;  /* 0x0000000248487220 */ /* 0x080fe20000400000 */
[----:B------:R-:W-:Y:S01]  /*10af0*/  PRMT R13, R9, 0x7610, R13 ;  /* 0x00007610090d7816 */ /* 0x000fe2000000000d */
[-C--:B------:R-:W-:Y:S01]  /*10b00*/  FMUL R9, R234, R2.reuse ;  /* 0x00000002ea097220 */ /* 0x080fe20000400000 */
[----:B------:R-:W-:Y:S01]  /*10b10*/  PRMT R14, R8, 0x7610, R14 ;  /* 0x00007610080e7816 */ /* 0x000fe2000000000e */
[----:B------:R-:W-:Y:S01]  /*10b20*/  FMUL R8, R235, R2 ;  /* 0x00000002eb087220 */ /* 0x000fe20000400000 */
[----:B------:R-:W-:Y:S01]  /*10b30*/  F2FP.BF16.F32.PACK_AB R96, RZ, R96 ;  /* 0x00000060ff60723e */ /* 0x000fe200000010ff */
[----:B------:R2:W-:Y:S01]  /*10b40*/  @P4 STG.E.U16 desc[UR48][R6.64], R13 ;  /* 0x0000000d06004986 */ /* 0x0005e2000c101530 */
[----:B------:R-:W-:Y:S01]  /*10b50*/  ISETP.GT.AND P4, PT, R3, RZ, P2 ;  /* 0x000000ff0300720c */ /* 0x000fe20001784270 */
[----:B------:R-:W-:Y:S01]  /*10b60*/  FMUL R73, R73, R2 ;  /* 0x0000000249497220 */ /* 0x000fe20000400000 */
[----:B------:R-:W-:Y:S01]  /*10b70*/  F2FP.BF16.F32.PACK_AB R8, RZ, R8 ;  /* 0x00000008ff08723e */ /* 0x000fe200000010ff */
[----:B------:R-:W-:Y:S01]  /*10b80*/  @P1 STG.E.U16 desc[UR48][R6.64+0x2], R14 ;  /* 0x0000020e06001986 */ /* 0x000fe2000c101530 */
[----:B------:R-:W-:Y:S01]  /*10b90*/  ISETP.GT.AND P1, PT, R0, 0x8, PT ;  /* 0x000000080000780c */ /* 0x000fe20003f24270 */
[-C--:B------:R-:W-:Y:S01]  /*10ba0*/  FMUL R74, R74, R2.reuse ;  /* 0x000000024a4a7220 */ /* 0x080fe20000400000 */
[----:B------:R-:W-:Y:S01]  /*10bb0*/  F2FP.BF16.F32.PACK_AB R9, RZ, R9 ;  /* 0x00000009ff09723e */ /* 0x000fe200000010ff */
[-C--:B------:R-:W-:Y:S01]  /*10bc0*/  FMUL R75, R75, R2.reuse ;  /* 0x000000024b4b7220 */ /* 0x080fe20000400000 */
[C---:B------:R-:W-:Y:S01]  /*10bd0*/  ISETP.GT.AND P3, PT, R3.reuse, RZ, P1 ;  /* 0x000000ff0300720c */ /* 0x040fe20000f64270 */
[-C--:B------:R-:W-:Y:S01]  /*10be0*/  FMUL R76, R76, R2.reuse ;  /* 0x000000024c4c7220 */ /* 0x080fe20000400000 */
[----:B------:R-:W-:Y:S01]  /*10bf0*/  ISETP.GT.AND P5, PT, R3, 0x8, P1 ;  /* 0x000000080300780c */ /* 0x000fe20000fa4270 */
[-C--:B------:R-:W-:Y:S01]  /*10c00*/  FMUL R77, R77, R2.reuse ;  /* 0x000000024d4d7220 */ /* 0x080fe20000400000 */
[----:B0-----:R-:W-:Y:S01]  /*10c10*/  PRMT R10, R8, 0x7610, R10 ;  /* 0x00007610080a7816 */ /* 0x001fe2000000000a */
[-C--:B------:R-:W-:Y:S01]  /*10c20*/  FMUL R8, R233, R2.reuse ;  /* 0x00000002e9087220 */ /* 0x080fe20000400000 */
[----:B-1----:R-:W-:Y:S01]  /*10c30*/  PRMT R11, R9, 0x7610, R11 ;  /* 0x00007610090b7816 */ /* 0x002fe2000000000b */
[-C--:B------:R-:W-:Y:S01]  /*10c40*/  FMUL R9, R232, R2.reuse ;  /* 0x00000002e8097220 */ /* 0x080fe20000400000 */
[----:B------:R-:W-:Y:S01]  /*10c50*/  F2FP.BF16.F32.PACK_AB R97, RZ, R97 ;  /* 0x00000061ff61723e */ /* 0x000fe200000010ff */
[----:B------:R-:W-:Y:S01]  /*10c60*/  FMUL R78, R78, R2 ;  /* 0x000000024e4e7220 */ /* 0x000fe20000400000 */
[----:B------:R-:W-:Y:S01]  /*10c70*/  F2FP.BF16.F32.PACK_AB R8, RZ, R8 ;  /* 0x00000008ff08723e */ /* 0x000fe200000010ff */
[----:B------:R-:W-:Y:S01]  /*10c80*/  @P4 STG.E.U16 desc[UR48][R4.64+0x12], R11 ;  /* 0x0000120b04004986 */ /* 0x000fe2000c101530 */
[----:B------:R-:W-:Y:S01]  /*10c90*/  ISETP.GT.AND P4, PT, R3, 0x8, P2 ;  /* 0x000000080300780c */ /* 0x000fe20001784270 */
[-C--:B------:R-:W-:Y:S01]  /*10ca0*/  FMUL R79, R79, R2.reuse ;  /* 0x000000024f4f7220 */ /* 0x080fe20000400000 */
[----:B--2---:R-:W-:Y:S01]  /*10cb0*/  PRMT R13, R8, 0x7610, R13 ;  /* 0x00007610080d7816 */ /* 0x004fe2000000000d */
[----:B------:R0:W-:Y:S01]  /*10cc0*/  @P3 STG.E.U16 desc[UR48][R4.64+0x10], R10 ;  /* 0x0000100a04003986 */ /* 0x0001e2000c101530 */
[----:B------:R-:W-:Y:S01]  /*10cd0*/  ISETP.GT.AND P3, PT, R0, 0x10, PT ;  /* 0x000000100000780c */ /* 0x000fe20003f64270 */
[-C--:B------:R-:W-:Y:S01]  /*10ce0*/  FMUL R8, R23, R2.reuse ;  /* 0x0000000217087220 */ /* 0x080fe20000400000 */
[----:B------:R-:W-:Y:S01]  /*10cf0*/  F2FP.BF16.F32.PACK_AB R9, RZ, R9 ;  /* 0x00000009ff09723e */ /* 0x000fe200000010ff */
[----:B------:R-:W-:Y:S01]  /*10d00*/  @P5 STG.E.U16 desc[UR48][R6.64+0x10], R12 ;  /* 0x0000100c06005986 */ /* 0x000fe2000c101530 */
[----:B------:R-:W-:Y:S01]  /*10d10*/  ISETP.GT.AND P5, PT, R3, RZ, P3 ;  /* 0x000000ff0300720c */ /* 0x000fe20001fa4270 */
[----:B------:R-:W-:Y:S01]  /*10d20*/  FMUL R80, R80, R2 ;  /* 0x0000000250507220 */ /* 0x000fe20000400000 */
[----:B------:R-:W-:Y:S01]  /*10d30*/  F2FP.BF16.F32.PACK_AB R8, RZ, R8 ;  /* 0x00000008ff08723e */ /* 0x000fe200000010ff */
[-C--:B------:R-:W-:Y:S01]  /*10d40*/  FMUL R81, R81, R2.reuse ;  /* 0x0000000251517220 */ /* 0x080fe20000400000 */
[----:B------:R-:W-:Y:S01]  /*10d50*/  @P1 LOP3.LUT R17, R17, 0x8, RZ, 0xfc, !PT ;  /* 0x0000000811111812 */ /* 0x000fe200078efcff */
[----:B------:R-:W-:Y:S01]  /*10d60*/  @P4 STG.E.U16 desc[UR48][R6.64+0x12], R13 ;  /* 0x0000120d06004986 */ /* 0x000fe2000c101530 */
[----:B------:R-:W-:Y:S01]  /*10d70*/  ISETP.GT.AND P4, PT, R0, 0x11, PT ;  /* 0x000000110000780c */ /* 0x000fe20003f84270 */
[-C--:B------:R-:W-:Y:S01]  /*10d80*/  FMUL R82, R82, R2.reuse ;  /* 0x0000000252527220 */ /* 0x080fe20000400000 */
[----:B0-----:R-:W-:Y:S01]  /*10d90*/  PRMT R10, R8, 0x7610, R10 ;  /* 0x00007610080a7816 */ /* 0x001fe2000000000a */
[----:B------:R-:W-:Y:S01]  /*10da0*/  FMUL R8, R22, R2 ;  /* 0x0000000216087220 */ /* 0x000fe20000400000 */
[----:B------:R-:W-:Y:S01]  /*10db0*/  F2FP.BF16.F32.PACK_AB R98, RZ, R98 ;  /* 0x00000062ff62723e */ /* 0x000fe200000010ff */
[-C--:B------:R-:W-:Y:S01]  /*10dc0*/  FMUL R83, R83, R2.reuse ;  /* 0x0000000253537220 */ /* 0x080fe20000400000 */
[----:B------:R-:W-:Y:S01]  /*10dd0*/  F2FP.BF16.F32.PACK_AB R99, RZ, R99 ;  /* 0x00000063ff63723e */ /* 0x000fe200000010ff */
[----:B------:R0:W-:Y:S01]  /*10de0*/  @P5 STG.E.U16 desc[UR48][R4.64+0x20], R9 ;  /* 0x0000200904005986 */ /* 0x0001e2000c101530 */
[----:B------:R-:W-:Y:S01]  /*10df0*/  ISETP.GT.AND P5, PT, R3, RZ, P4 ;  /* 0x000000ff0300720c */ /* 0x000fe200027a4270 */
[----:B------:R-:W-:Y:S01]  /*10e00*/  FMUL R84, R84, R2 ;  /* 0x0000000254547220 */ /* 0x000fe20000400000 */
[----:B------:R-:W-:Y:S01]  /*10e10*/  F2FP.BF16.F32.PACK_AB R8, RZ, R8 ;  /* 0x00000008ff08723e */ /* 0x000fe200000010ff */
[----:B------:R-:W-:Y:S01]  /*10e20*/  FMUL R85, R85, R2 ;  /* 0x0000000255557220 */ /* 0x000fe20000400000 */
[----:B------:R-:W-:Y:S01]  /*10e30*/  F2FP.BF16.F32.PACK_AB R100, RZ, R100 ;  /* 0x00000064ff64723e */ /* 0x000fe200000010ff */
[-C--:B------:R-:W-:Y:S01]  /*10e40*/  FMUL R86, R86, R2.reuse ;  /* 0x0000000256567220 */ /* 0x080fe20000400000 */
[----:B------:R-:W-:Y:S01]  /*10e50*/  PRMT R11, R8, 0x7610, R11 ;  /* 0x00007610080b7816 */ /* 0x000fe2000000000b */
[-C--:B------:R-:W-:Y:S01]  /*10e60*/  FMUL R8, R21, R2.reuse ;  /* 0x0000000215087220 */ /* 0x080fe20000400000 */
[----:B------:R-:W-:Y:S01]  /*10e70*/  F2FP.BF16.F32.PACK_AB R101, RZ, R101 ;  /* 0x00000065ff65723e */ /* 0x000fe200000010ff */
[----:B------:R-:W-:Y:S01]  /*10e80*/  FMUL R87, R87, R2 ;  /* 0x0000000257577220 */ /* 0x000fe20000400000 */
[----:B------:R-:W-:Y:S01]  /*10e90*/  F2FP.BF16.F32.PACK_AB R102, RZ, R102 ;  /* 0x00000066ff66723e */ /* 0x000fe200000010ff */
[----:B------:R-:W-:Y:S01]  /*10ea0*/  FMUL R56, R56, R2 ;  /* 0x0000000238387220 */ /* 0x000fe20000400000 */
[----:B0-----:R-:W-:Y:S01]  /*10eb0*/  F2FP.BF16.F32.PACK_AB R9, RZ, R8 ;  /* 0x00000008ff09723e */ /* 0x001fe200000010ff */
[----:B------:R0:W-:Y:S01]  /*10ec0*/  @P5 STG.E.U16 desc[UR48][R4.64+0x22], R10 ;  /* 0x0000220a04005986 */ /* 0x0001e2000c101530 */
[----:B------:R-:W-:Y:S01]  /*10ed0*/  ISETP.GT.AND P5, PT, R3, 0x8, P3 ;  /* 0x000000080300780c */ /* 0x000fe20001fa4270 */
        /* <DEDUP_REMOVED lines=11> */
[----:B0-----:R-:W-:Y:S01]  /*10f90*/  PRMT R10, R8, 0x7610, R10 ;  /* 0x00007610080a7816 */ /* 0x001fe2000000000a */
        /* <DEDUP_REMOVED lines=15> */
[----:B------:R-:W-:Y:S01]  /*11090*/  ISETP.GT.AND P5, PT, R0, 0x18, PT ;  /* 0x000000180000780c */ /* 0x000fe20003fa4270 */
[-C--:B------:R-:W-:Y:S01]  /*110a0*/  FMUL R8, R18, R2.reuse ;  /* 0x0000000212087220 */ /* 0x080fe20000400000 */
[----:B------:R-:W-:Y:S01]  /*110b0*/  F2FP.BF16.F32.PACK_AB R79, RZ, R79 ;  /* 0x0000004fff4f723e */ /* 0x000fe200000010ff */
[-C--:B------:R-:W-:Y:S01]  /*110c0*/  FMUL R67, R67, R2.reuse ;  /* 0x0000000243437220 */ /* 0x080fe20000400000 */
[----:B------:R-:W-:Y:S01]  /*110d0*/  ISETP.GT.AND P6, PT, R3, RZ, P5 ;  /* 0x000000ff0300720c */ /* 0x000fe20002fc4270 */
[----:B------:R-:W-:Y:S01]  /*110e0*/  FMUL R68, R68, R2 ;  /* 0x0000000244447220 */ /* 0x000fe20000400000 */
[----:B------:R-:W-:Y:S01]  /*110f0*/  F2FP.BF16.F32.PACK_AB R8, RZ, R8 ;  /* 0x00000008ff08723e */ /* 0x000fe200000010ff */
[----:B------:R-:W-:Y:S01]  /*11100*/  FMUL R69, R69, R2 ;  /* 0x0000000245457220 */ /* 0x000fe20000400000 */
[----:B------:R-:W-:Y:S01]  /*11110*/  F2FP.BF16.F32.PACK_AB R80, RZ, R80 ;  /* 0x00000050ff50723e */ /* 0x000fe200000010ff */
[-C--:B------:R-:W-:Y:S01]  /*11120*/  FMUL R70, R70, R2.reuse ;  /* 0x0000000246467220 */ /* 0x080fe20000400000 */
[----:B------:R-:W-:Y:S01]  /*11130*/  F2FP.BF16.F32.PACK_AB R81, RZ, R81 ;  /* 0x00000051ff51723e */ /* 0x000fe200000010ff */
[-C--:B------:R-:W-:Y:S01]  /*11140*/  FMUL R71, R71, R2.reuse ;  /* 0x0000000247477220 */ /* 0x080fe20000400000 */
[----:B0-----:R-:W-:Y:S01]  /*11150*/  PRMT R9, R8, 0x7610, R9 ;  /* 0x0000761008097816 */ /* 0x001fe20000000009 */
[----:B------:R-:W-:Y:S01]  /*11160*/  FMUL R8, R15, R2 ;  /* 0x000000020f087220 */ /* 0x000fe20000400000 */
[----:B------:R-:W-:Y:S01]  /*11170*/  F2FP.BF16.F32.PACK_AB R82, RZ, R82 ;  /* 0x00000052ff52723e */ /* 0x000fe200000010ff */
[-C--:B------:R-:W-:Y:S01]  /*11180*/  FMUL R40, R40, R2.reuse ;  /* 0x0000000228287220 */ /* 0x080fe20000400000 */
[----:B------:R-:W-:Y:S01]  /*11190*/  F2FP.BF16.F32.PACK_AB R83, RZ, R83 ;  /* 0x00000053ff53723e */ /* 0x000fe200000010ff */
[----:B------:R-:W-:Y:S01]  /*111a0*/  @P6 STG.E.U16 desc[UR48][R4.64+0x30], R10 ;  /* 0x0000300a04006986 */ /* 0x000fe2000c101530 */
[----:B------:R-:W-:Y:S01]  /*111b0*/  ISETP.GT.AND P6, PT, R0, 0x19, PT ;  /* 0x000000190000780c */ /* 0x000fe20003fc4270 */
[----:B------:R-:W-:Y:S01]  /*111c0*/  FMUL R41, R41, R2 ;  /* 0x0000000229297220 */ /* 0x000fe20000400000 */
[----:B------:R-:W-:Y:S01]  /*111d0*/  F2FP.BF16.F32.PACK_AB R8, RZ, R8 ;  /* 0x00000008ff08723e */ /* 0x000fe200000010ff */
[-C--:B------:R-:W-:Y:S01]  /*111e0*/  FMUL R43, R43, R2.reuse ;  /* 0x000000022b2b7220 */ /* 0x080fe20000400000 */
[----:B------:R-:W-:Y:S01]  /*111f0*/  ISETP.GT.AND P1, PT, R3, RZ, P6 ;  /* 0x000000ff0300720c */ /* 0x000fe20003724270 */
        /* <DEDUP_REMOVED lines=24> */
[----:B0-----:R-:W-:Y:S01]  /*11380*/  IMAD.U32 R11, RZ, RZ, UR8 ;  /* 0x00000008ff0b7e24 */ /* 0x001fe2000f8e00ff */
[----:B------:R-:W-:Y:S01]  /*11390*/  F2FP.BF16.F32.PACK_AB R63, RZ, R63 ;  /* 0x0000003fff3f723e */ /* 0x000fe200000010ff */
[----:B------:R-:W-:Y:S01]  /*113a0*/  @P1 STG.E.U16 desc[UR48][R6.64+0x30], R9 ;  /* 0x0000300906001986 */ /* 0x000fe2000c101530 */
[----:B------:R-:W-:Y:S01]  /*113b0*/  ISETP.GT.AND P1, PT, R3, 0x8, P6 ;  /* 0x000000080300780c */ /* 0x000fe20003724270 */
[----:B------:R-:W-:Y:S01]  /*113c0*/  IMAD.WIDE.U32 R10, R11, 0xf0, R6 ;  /* 0x000000f00b0a7825 */ /* 0x000fe200078e0006 */
[----:B------:R-:W-:-:S03]  /*113d0*/  F2FP.BF16.F32.PACK_AB R65, RZ, R65 ;  /* 0x00000041ff41723e */ /* 0x000fc600000010ff */
[----:B------:R-:W-:Y:S01]  /*113e0*/  FMUL R54, R54, R2 ;  /* 0x0000000236367220 */ /* 0x000fe20000400000 */
[----:B------:R-:W-:Y:S01]  /*113f0*/  F2FP.BF16.F32.PACK_AB R64, RZ, R64 ;  /* 0x00000040ff40723e */ /* 0x000fe200000010ff */
[----:B------:R-:W-:Y:S01]  /*11400*/  VIADD R11, R11, UR4 ;  /* 0x000000040b0b7c36 */ /* 0x000fe20008000000 */
        /* <DEDUP_REMOVED lines=8> */
[C---:B------:R-:W-:Y:S01]  /*11490*/  ISETP.GT.AND P1, PT, R3.reuse, 0x80, P0 ;  /* 0x000000800300780c */ /* 0x040fe20000724270 */
[-C--:B------:R-:W-:Y:S01]  /*114a0*/  FMUL R26, R26, R2.reuse ;  /* 0x000000021a1a7220 */ /* 0x080fe20000400000 */
        /* <DEDUP_REMOVED lines=27> */
[----:B------:R-:W-:Y:S01]  /*11660*/  FMUL R39, R39, R2 ;  /* 0x0000000227277220 */ /* 0x000fe20000400000 */
[----:B------:R-:W-:Y:S01]  /*11670*/  F2FP.BF16.F32.PACK_AB R49, RZ, R49 ;  /* 0x00000031ff31723e */ /* 0x000fe200000010ff */
[----:B------:R-:W-:Y:S01]  /*11680*/  @P1 STG.E.U16 desc[UR48][R10.64+0x2], R217 ;  /* 0x000002d90a001986 */ /* 0x000fe2000c101530 */
[----:B0-----:R-:W-:-:S02]  /*11690*/  IADD3 R8, P1, R10, UR11, RZ ;  /* 0x0000000b0a087c10 */ /* 0x001fc4000ff3e0ff */
[----:B------:R-:W-:Y:S02]  /*116a0*/  F2FP.BF16.F32.PACK_AB R50, RZ, R50 ;  /* 0x00000032ff32723e */ /* 0x000fe400000010ff */
[----:B------:R-:W-:Y:S02]  /*116b0*/  IADD3.X R9, R11, UR5, RZ, P1, !PT ;  /* 0x000000050b097c10 */ /* 0x000fe40008ffe4ff */
[----:B------:R-:W-:Y:S02]  /*116c0*/  LOP3.LUT P1, RZ, R17, 0x8, RZ, 0xc0, !PT ;  /* 0x0000000811ff7812 */ /* 0x000fe4000782c0ff */
[----:B------:R-:W-:Y:S01]  /*116d0*/  F2FP.BF16.F32.PACK_AB R51, RZ, R51 ;  /* 0x00000033ff33723e */ /* 0x000fe200000010ff */
[----:B------:R-:W-:Y:S01]  /*116e0*/  @P0 STG.E.U16 desc[UR48][R8.64], R218 ;  /* 0x000000da08000986 */ /* 0x000fe2000c101530 */
[----:B------:R-:W-:Y:S02]  /*116f0*/  ISETP.GT.AND P0, PT, R0, 0x1, PT ;  /* 0x000000010000780c */ /* 0x000fe40003f04270 */
[----:B------:R-:W-:-:S02]  /*11700*/  F2FP.BF16.F32.PACK_AB R52, RZ, R52 ;  /* 0x00000034ff34723e */ /* 0x000fc400000010ff */
[----:B------:R-:W-:Y:S02]  /*11710*/  ISETP.GT.AND P0, PT, R3, 0x88, P0 ;  /* 0x000000880300780c */ /* 0x000fe40000704270 */
[----:B------:R-:W-:Y:S02]  /*11720*/  F2FP.BF16.F32.PACK_AB R53, RZ, R53 ;  /* 0x00000035ff35723e */ /* 0x000fe400000010ff */
[----:B------:R-:W-:Y:S02]  /*11730*/  F2FP.BF16.F32.PACK_AB R54, RZ, R54 ;  /* 0x00000036ff36723e */ /* 0x000fe400000010ff */
[----:B------:R-:W-:Y:S02]  /*11740*/  F2FP.BF16.F32.PACK_AB R55, RZ, R55 ;  /* 0x00000037ff37723e */ /* 0x000fe400000010ff */
[----:B------:R-:W-:Y:S02]  /*11750*/  F2FP.BF16.F32.PACK_AB R24, RZ, R24 ;  /* 0x00000018ff18723e */ /* 0x000fe400000010ff */
[----:B------:R-:W-:-:S02]  /*11760*/  F2FP.BF16.F32.PACK_AB R25, RZ, R25 ;  /* 0x00000019ff19723e */ /* 0x000fc400000010ff */
[----:B------:R-:W-:Y:S01]  /*11770*/  F2FP.BF16.F32.PACK_AB R26, RZ, R26 ;  /* 0x0000001aff1a723e */ /* 0x000fe200000010ff */
[----:B------:R-:W-:Y:S01]  /*11780*/  @P0 STG.E.U16 desc[UR48][R8.64+0x2], R219 ;  /* 0x000002db08000986 */ /* 0x000fe2000c101530 */
[C---:B------:R-:W-:Y:S02]  /*11790*/  ISETP.GT.AND P0, PT, R3.reuse, 0x80, P1 ;  /* 0x000000800300780c */ /* 0x040fe40000f04270 */
[----:B------:R-:W-:Y:S02]  /*117a0*/  ISETP.GT.AND P1, PT, R3, 0x88, P1 ;  /* 0x000000880300780c */ /* 0x000fe40000f24270 */
[----:B------:R-:W-:Y:S02]  /*117b0*/  F2FP.BF16.F32.PACK_AB R27, RZ, R27 ;  /* 0x0000001bff1b723e */ /* 0x000fe400000010ff */
[----:B------:R-:W-:Y:S02]  /*117c0*/  F2FP.BF16.F32.PACK_AB R28, RZ, R28 ;  /* 0x0000001cff1c723e */ /* 0x000fe400000010ff */
[----:B------:R-:W-:-:S02]  /*117d0*/  F2FP.BF16.F32.PACK_AB R29, RZ, R29 ;  /* 0x0000001dff1d723e */ /* 0x000fc400000010ff */
[----:B------:R-:W-:Y:S02]  /*117e0*/  F2FP.BF16.F32.PACK_AB R30, RZ, R30 ;  /* 0x0000001eff1e723e */ /* 0x000fe400000010ff */
[----:B------:R-:W-:Y:S01]  /*117f0*/  F2FP.BF16.F32.PACK_AB R31, RZ, R31 ;  /* 0x0000001fff1f723e */ /* 0x000fe200000010ff */
[----:B------:R-:W-:Y:S01]  /*11800*/  @P0 STG.E.U16 desc[UR48][R10.64+0x10], R220 ;  /* 0x000010dc0a000986 */ /* 0x000fe2000c101530 */
[C---:B------:R-:W-:Y:S02]  /*11810*/  ISETP.GT.AND P0, PT, R3.reuse, 0x80, P2 ;  /* 0x000000800300780c */ /* 0x040fe40001704270 */
[----:B------:R-:W-:Y:S02]  /*11820*/  ISETP.GT.AND P2, PT, R3, 0x88, P2 ;  /* 0x000000880300780c */ /* 0x000fe40001744270 */
[----:B------:R-:W-:Y:S02]  /*11830*/  F2FP.BF16.F32.PACK_AB R32, RZ, R32 ;  /* 0x00000020ff20723e */ /* 0x000fe400000010ff */
[----:B------:R-:W-:-:S02]  /*11840*/  F2FP.BF16.F32.PACK_AB R33, RZ, R33 ;  /* 0x00000021ff21723e */ /* 0x000fc400000010ff */
[----:B------:R-:W-:Y:S02]  /*11850*/  F2FP.BF16.F32.PACK_AB R34, RZ, R34 ;  /* 0x00000022ff22723e */ /* 0x000fe400000010ff */
[----:B------:R-:W-:Y:S02]  /*11860*/  F2FP.BF16.F32.PACK_AB R35, RZ, R35 ;  /* 0x00000023ff23723e */ /* 0x000fe400000010ff */
[----:B------:R-:W-:Y:S01]  /*11870*/  F2FP.BF16.F32.PACK_AB R36, RZ, R36 ;  /* 0x00000024ff24723e */ /* 0x000fe200000010ff */
[----:B------:R-:W-:Y:S01]  /*11880*/  @P0 STG.E.U16 desc[UR48][R10.64+0x12], R221 ;  /* 0x000012dd0a000986 */ /* 0x000fe2000c101530 */
[C---:B------:R-:W-:Y:S02]  /*11890*/  ISETP.GT.AND P0, PT, R3.reuse, 0x80, P3 ;  /* 0x000000800300780c */ /* 0x040fe40001f04270 */
[C---:B------:R-:W-:Y:S01]  /*118a0*/  ISETP.GT.AND P3, PT, R3.reuse, 0x88, P3 ;  /* 0x000000880300780c */ /* 0x040fe20001f64270 */
[----:B------:R-:W-:Y:S01]  /*118b0*/  @P1 STG.E.U16 desc[UR48][R8.64+0x10], R222 ;  /* 0x000010de08001986 */ /* 0x000fe2000c101530 */
[----:B------:R-:W-:-:S02]  /*118c0*/  ISETP.GT.AND P1, PT, R3, 0x80, P6 ;  /* 0x000000800300780c */ /* 0x000fc40003724270 */
[----:B------:R-:W-:Y:S01]  /*118d0*/  F2FP.BF16.F32.PACK_AB R37, RZ, R37 ;  /* 0x00000025ff25723e */ /* 0x000fe200000010ff */
[----:B------:R-:W-:Y:S01]  /*118e0*/  @P2 STG.E.U16 desc[UR48][R8.64+0x12], R223 ;  /* 0x000012df08002986 */ /* 0x000fe2000c101530 */
[C---:B------:R-:W-:Y:S02]  /*118f0*/  ISETP.GT.AND P2, PT, R3.reuse, 0x80, P5 ;  /* 0x000000800300780c */ /* 0x040fe40002f44270 */
[C---:B------:R-:W-:Y:S02]  /*11900*/  ISETP.GT.AND P5, PT, R3.reuse, 0x88, P5 ;  /* 0x000000880300780c */ /* 0x040fe40002fa4270 */
[----:B------:R-:W-:Y:S01]  /*11910*/  F2FP.BF16.F32.PACK_AB R38, RZ, R38 ;  /* 0x00000026ff26723e */ /* 0x000fe200000010ff */
[----:B------:R-:W-:Y:S01]  /*11920*/  @P0 STG.E.U16 desc[UR48][R10.64+0x20], R224 ;  /* 0x000020e00a000986 */ /* 0x000fe2000c101530 */
[C---:B------:R-:W-:Y:S02]  /*11930*/  ISETP.GT.AND P0, PT, R3.reuse, 0x80, P4 ;  /* 0x000000800300780c */ /* 0x040fe40002704270 */
[----:B------:R-:W-:-:S02]  /*11940*/  ISETP.GT.AND P4, PT, R3, 0x88, P4 ;  /* 0x000000880300780c */ /* 0x000fc40002784270 */
[----:B------:R-:W-:-:S03]  /*11950*/  F2FP.BF16.F32.PACK_AB R39, RZ, R39 ;  /* 0x00000027ff27723e */ /* 0x000fc600000010ff */
[----:B------:R-:W-:Y:S02]  /*11960*/  @P2 IMAD.MOV.U32 R12, RZ, RZ, R10 ;  /* 0x000000ffff0c2224 */ /* 0x000fe400078e000a */
[----:B------:R-:W-:-:S04]  /*11970*/  @P2 IMAD.MOV.U32 R13, RZ, RZ, R11 ;  /* 0x000000ffff0d2224 */ /* 0x000fc800078e000b */
[----:B------:R-:W-:Y:S02]  /*11980*/  @P0 IMAD.MOV.U32 R14, RZ, RZ, R10 ;  /* 0x000000ffff0e0224 */ /* 0x000fe400078e000a */
[----:B------:R-:W-:-:S05]  /*11990*/  @P0 IMAD.MOV.U32 R15, RZ, RZ, R11 ;  /* 0x000000ffff0f0224 */ /* 0x000fca00078e000b */
[----:B------:R-:W-:Y:S01]  /*119a0*/  @P0 STG.E.U16 desc[UR48][R14.64+0x22], R225 ;  /* 0x000022e10e000986 */ /* 0x000fe2000c101530 */
[C---:B------:R-:W-:Y:S02]  /*119b0*/  ISETP.GT.AND P0, PT, R3.reuse, 0x88, P6 ;  /* 0x000000880300780c */ /* 0x040fe40003704270 */
[C---:B------:R-:W-:Y:S01]  /*119c0*/  ISETP.GT.AND P6, PT, R0.reuse, 0x20, PT ;  /* 0x000000200000780c */ /* 0x040fe20003fc4270 */
[----:B------:R-:W-:Y:S03]  /*119d0*/  @P3 STG.E.U16 desc[UR48][R8.64+0x20], R226 ;  /* 0x000020e208003986 */ /* 0x000fe6000c101530 */
[----:B------:R-:W-:Y:S01]  /*119e0*/  ISETP.GT.AND P3, PT, R3, 0x8, P6 ;  /* 0x000000080300780c */ /* 0x000fe20003764270 */
[----:B------:R-:W-:Y:S01]  /*119f0*/  @P4 STG.E.U16 desc[UR48][R8.64+0x22], R227 ;  /* 0x000022e308004986 */ /* 0x000fe2000c101530 */
[----:B------:R-:W-:-:S03]  /*11a00*/  ISETP.GT.AND P4, PT, R0, 0x28, PT ;  /* 0x000000280000780c */ /* 0x000fc60003f84270 */
[----:B------:R-:W-:Y:S04]  /*11a10*/  @P2 STG.E.U16 desc[UR48][R12.64+0x30], R228 ;  /* 0x000030e40c002986 */ /* 0x000fe8000c101530 */
[----:B------:R0:W-:Y:S01]  /*11a20*/  @P1 STG.E.U16 desc[UR48][R10.64+0x32], R229 ;  /* 0x000032e50a001986 */ /* 0x0001e2000c101530 */
[----:B------:R-:W-:-:S03]  /*11a30*/  ISETP.GT.AND P1, PT, R3, RZ, P6 ;  /* 0x000000ff0300720c */ /* 0x000fc60003724270 */
[----:B------:R-:W-:Y:S01]  /*11a40*/  @P5 STG.E.U16 desc[UR48][R8.64+0x30], R230 ;  /* 0x000030e608005986 */ /* 0x000fe2000c101530 */
[----:B------:R-:W-:-:S03]  /*11a50*/  ISETP.GT.AND P5, PT, R0, 0x21, PT ;  /* 0x000000210000780c */ /* 0x000fc60003fa4270 */
[----:B------:R1:W-:Y:S01]  /*11a60*/  @P0 STG.E.U16 desc[UR48][R8.64+0x32], R231 ;  /* 0x000032e708000986 */ /* 0x0003e2000c101530 */
[C---:B------:R-:W-:Y:S02]  /*11a70*/  ISETP.GT.AND P2, PT, R3.reuse, RZ, P5 ;  /* 0x000000ff0300720c */ /* 0x040fe40002f44270 */
[C---:B------:R-:W-:Y:S01]  /*11a80*/  ISETP.GT.AND P0, PT, R3.reuse, 0x8, P5 ;  /* 0x000000080300780c */ /* 0x040fe20002f04270 */
[----:B0-----:R-:W-:Y:S01]  /*11a90*/  IMAD.U32 R11, RZ, RZ, UR8 ;  /* 0x00000008ff0b7e24 */ /* 0x001fe2000f8e00ff */
[----:B------:R-:W-:Y:S01]  /*11aa0*/  P2R R12, PR, RZ, 0x40 ;  /* 0x00000040ff0c7803 */ /* 0x000fe20000000000 */
[----:B------:R0:W-:Y:S01]  /*11ab0*/  @P1 STG.E.U16 desc[UR48][R4.64+0x40], R200 ;  /* 0x000040c804001986 */ /* 0x0001e2000c101530 */
[----:B------:R-:W-:Y:S01]  /*11ac0*/  ISETP.GT.AND P1, PT, R3, 0x8, P4 ;  /* 0x000000080300780c */ /* 0x000fe20002724270 */
[----:B------:R-:W-:Y:S01]  /*11ad0*/  IMAD.WIDE.U32 R10, R11, 0xf0, R6 ;  /* 0x000000f00b0a7825 */ /* 0x000fe200078e0006 */
[----:B------:R-:W-:-:S03]  /*11ae0*/  P2R R13, PR, RZ, 0x10 ;  /* 0x00000010ff0d7803 */ /* 0x000fc60000000000 */
[----:B------:R-:W-:Y:S02]  /*11af0*/  VIADD R11, R11, UR4 ;  /* 0x000000040b0b7c36 */ /* 0x000fe40008000000 */
[----:B------:R0:W-:Y:S01]  /*11b00*/  @P2 STG.E.U16 desc[UR48][R4.64+0x42], R201 ;  /* 0x000042c904002986 */ /* 0x0001e2000c101530 */
[----:B------:R-:W-:Y:S02]  /*11b10*/  ISETP.GT.AND P2, PT, R3, RZ, P4 ;  /* 0x000000ff0300720c */ /* 0x000fe40002744270 */
[C---:B------:R-:W-:Y:S01]  /*11b20*/  ISETP.GT.AND P4, PT, R0.reuse, 0x39, PT ;  /* 0x000000390000780c */ /* 0x040fe20003f84270 */
[----:B------:R0:W-:Y:S01]  /*11b30*/  @P3 STG.E.U16 desc[UR48][R6.64+0x40], R202 ;  /* 0x000040ca06003986 */ /* 0x0001e2000c101530 */
[----:B------:R-:W-:-:S03]  /*11b40*/  ISETP.GT.AND P3, PT, R0, 0x29, PT ;  /* 0x000000290000780c */ /* 0x000fc60003f64270 */
[----:B------:R0:W-:Y:S01]  /*11b50*/  @P0 STG.E.U16 desc[UR48][R6.64+0x42], R203 ;  /* 0x000042cb06000986 */ /* 0x0001e2000c101530 */
[----:B------:R-:W-:-:S05]  /*11b60*/  ISETP.GT.AND P0, PT, R3, RZ, P3 ;  /* 0x000000ff0300720c */ /* 0x000fca0001f04270 */
[----:B------:R0:W-:Y:S01]  /*11b70*/  @P2 STG.E.U16 desc[UR48][R4.64+0x50], R204 ;  /* 0x000050cc04002986 */ /* 0x0001e2000c101530 */
[----:B------:R-:W-:-:S07]  /*11b80*/  ISETP.GT.AND P2, PT, R0, 0x30, PT ;  /* 0x000000300000780c */ /* 0x000fce0003f44270 */
[----:B------:R0:W-:Y:S01]  /*11b90*/  @P0 STG.E.U16 desc[UR48][R4.64+0x52], R205 ;  /* 0x000052cd04000986 */ /* 0x0001e2000c101530 */
[----:B------:R-:W-:-:S03]  /*11ba0*/  ISETP.GT.AND P0, PT, R3, 0x8, P3 ;  /* 0x000000080300780c */ /* 0x000fc60001f04270 */
[----:B------:R0:W-:Y:S01]  /*11bb0*/  @P1 STG.E.U16 desc[UR48][R6.64+0x50], R206 ;  /* 0x000050ce06001986 */ /* 0x0001e2000c101530 */
[----:B------:R-:W-:-:S09]  /*11bc0*/  ISETP.GT.AND P1, PT, R3, RZ, P2 ;  /* 0x000000ff0300720c */ /* 0x000fd20001724270 */
[----:B------:R0:W-:Y:S01]  /*11bd0*/  @P0 STG.E.U16 desc[UR48][R6.64+0x52], R207 ;  /* 0x000052cf06000986 */ /* 0x0001e2000c101530 */
[----:B------:R-:W-:-:S03]  /*11be0*/  ISETP.GT.AND P0, PT, R0, 0x31, PT ;  /* 0x000000310000780c */ /* 0x000fc60003f04270 */
[----:B------:R0:W-:Y:S01]  /*11bf0*/  @P1 STG.E.U16 desc[UR48][R4.64+0x60], R208 ;  /* 0x000060d004001986 */ /* 0x0001e2000c101530 */
[----:B------:R-:W-:-:S13]  /*11c00*/  ISETP.GT.AND P1, PT, R3, RZ, P0 ;  /* 0x000000ff0300720c */ /* 0x000fda0000724270 */
[----:B------:R0:W-:Y:S01]  /*11c10*/  @P1 STG.E.U16 desc[UR48][R4.64+0x62], R209 ;  /* 0x000062d104001986 */ /* 0x0001e2000c101530 */
[----:B------:R-:W-:-:S13]  /*11c20*/  ISETP.GT.AND P1, PT, R3, 0x8, P2 ;  /* 0x000000080300780c */ /* 0x000fda0001724270 */
[----:B------:R0:W-:Y:S01]  /*11c30*/  @P1 STG.E.U16 desc[UR48][R6.64+0x60], R210 ;  /* 0x000060d206001986 */ /* 0x0001e2000c101530 */
[----:B------:R-:W-:-:S13]  /*11c40*/  ISETP.GT.AND P1, PT, R3, 0x8, P0 ;  /* 0x000000080300780c */ /* 0x000fda0000724270 */
[----:B------:R0:W-:Y:S01]  /*11c50*/  @P1 STG.E.U16 desc[UR48][R6.64+0x62], R211 ;  /* 0x000062d306001986 */ /* 0x0001e2000c101530 */
[----:B-1----:R-:W-:-:S04]  /*11c60*/  IADD3 R8, P1, R10, UR11, RZ ;  /* 0x0000000b0a087c10 */ /* 0x002fc8000ff3e0ff */
[----:B------:R-:W-:Y:S02]  /*11c70*/  IADD3.X R9, R11, UR5, RZ, P1, !PT ;  /* 0x000000050b097c10 */ /* 0x000fe40008ffe4ff */
[----:B------:R-:W-:-:S04]  /*11c80*/  ISETP.GT.AND P1, PT, R0, 0x38, PT ;  /* 0x000000380000780c */ /* 0x000fc80003f24270 */
[----:B------:R-:W-:-:S13]  /*11c90*/  ISETP.GT.AND P6, PT, R3, RZ, P1 ;  /* 0x000000ff0300720c */ /* 0x000fda0000fc4270 */
[----:B------:R0:W-:Y:S01]  /*11ca0*/  @P6 STG.E.U16 desc[UR48][R4.64+0x70], R212 ;  /* 0x000070d404006986 */ /* 0x0001e2000c101530 */
[C---:B------:R-:W-:Y:S02]  /*11cb0*/  ISETP.GT.AND P6, PT, R3.reuse, RZ, P4 ;  /* 0x000000ff0300720c */ /* 0x040fe400027c4270 */
[----:B------:R-:W-:-:S11]  /*11cc0*/  ISETP.GT.AND P4, PT, R3, 0x8, P4 ;  /* 0x000000080300780c */ /* 0x000fd60002784270 */
[----:B------:R0:W-:Y:S01]  /*11cd0*/  @P6 STG.E.U16 desc[UR48][R4.64+0x72], R213 ;  /* 0x000072d504006986 */ /* 0x0001e2000c101530 */
[----:B------:R-:W-:-:S03]  /*11ce0*/  ISETP.GT.AND P6, PT, R3, 0x8, P1 ;  /* 0x000000080300780c */ /* 0x000fc60000fc4270 */
[----:B------:R0:W-:Y:S10]  /*11cf0*/  @P4 STG.E.U16 desc[UR48][R6.64+0x72], R215 ;  /* 0x000072d706004986 */ /* 0x0001f4000c101530 */
[----:B------:R0:W-:Y:S01]  /*11d00*/  @P6 STG.E.U16 desc[UR48][R6.64+0x70], R214 ;  /* 0x000070d606006986 */ /* 0x0001e2000c101530 */
[----:B------:R-:W-:-:S04]  /*11d10*/  ISETP.NE.AND P6, PT, R12, RZ, PT ;  /* 0x000000ff0c00720c */ /* 0x000fc80003fc5270 */
[C---:B------:R-:W-:Y:S02]  /*11d20*/  ISETP.GT.AND P4, PT, R3.reuse, 0x80, P6 ;  /* 0x000000800300780c */ /* 0x040fe40003784270 */
[----:B------:R-:W-:-:S11]  /*11d30*/  ISETP.GT.AND P6, PT, R3, 0x88, P6 ;  /* 0x000000880300780c */ /* 0x000fd600037c4270 */
[----:B------:R0:W-:Y:S01]  /*11d40*/  @P4 STG.E.U16 desc[UR48][R10.64+0x40], R184 ;  /* 0x000040b80a004986 */ /* 0x0001e2000c101530 */
[C---:B------:R-:W-:Y:S02]  /*11d50*/  ISETP.GT.AND P4, PT, R3.reuse, 0x80, P5 ;  /* 0x000000800300780c */ /* 0x040fe40002f84270 */
[----:B------:R-:W-:-:S11]  /*11d60*/  ISETP.GT.AND P5, PT, R3, 0x88, P5 ;  /* 0x000000880300780c */ /* 0x000fd60002fa4270 */
[----:B------:R0:W-:Y:S01]  /*11d70*/  @P4 STG.E.U16 desc[UR48][R10.64+0x42], R185 ;  /* 0x000042b90a004986 */ /* 0x0001e2000c101530 */
[----:B------:R-:W-:-:S03]  /*11d80*/  ISETP.NE.AND P4, PT, R13, RZ, PT ;  /* 0x000000ff0d00720c */ /* 0x000fc60003f85270 */
[----:B------:R0:W-:Y:S01]  /*11d90*/  @P5 STG.E.U16 desc[UR48][R8.64+0x42], R187 ;  /* 0x000042bb08005986 */ /* 0x0001e2000c101530 */
[C---:B------:R-:W-:Y:S02]  /*11da0*/  ISETP.GT.AND P5, PT, R3.reuse, 0x80, P4 ;  /* 0x000000800300780c */ /* 0x040fe400027a4270 */
[----:B------:R-:W-:Y:S01]  /*11db0*/  ISETP.GT.AND P4, PT, R3, 0x88, P4 ;  /* 0x000000880300780c */ /* 0x000fe20002784270 */
[----:B------:R0:W-:Y:S01]  /*11dc0*/  @P6 STG.E.U16 desc[UR48][R8.64+0x40], R186 ;  /* 0x000040ba08006986 */ /* 0x0001e2000c101530 */
[----:B------:R-:W-:-:S09]  /*11dd0*/  ISETP.GT.AND P6, PT, R0, 0x39, PT ;  /* 0x000000390000780c */ /* 0x000fd20003fc4270 */
[----:B------:R0:W-:Y:S01]  /*11de0*/  @P5 STG.E.U16 desc[UR48][R10.64+0x50], R188 ;  /* 0x000050bc0a005986 */ /* 0x0001e2000c101530 */
[C---:B------:R-:W-:Y:S02]  /*11df0*/  ISETP.GT.AND P5, PT, R3.reuse, 0x80, P3 ;  /* 0x000000800300780c */ /* 0x040fe40001fa4270 */
[----:B------:R-:W-:-:S11]  /*11e00*/  ISETP.GT.AND P3, PT, R3, 0x88, P3 ;  /* 0x000000880300780c */ /* 0x000fd60001f64270 */
[----:B------:R0:W-:Y:S01]  /*11e10*/  @P5 STG.E.U16 desc[UR48][R10.64+0x52], R189 ;  /* 0x000052bd0a005986 */ /* 0x0001e2000c101530 */
[C---:B------:R-:W-:Y:S02]  /*11e20*/  ISETP.GT.AND P5, PT, R3.reuse, 0x80, P0 ;  /* 0x000000800300780c */ /* 0x040fe400007a4270 */
[C---:B------:R-:W-:Y:S01]  /*11e30*/  ISETP.GT.AND P0, PT, R3.reuse, 0x88, P0 ;  /* 0x000000880300780c */ /* 0x040fe20000704270 */
[----:B------:R0:W-:Y:S01]  /*11e40*/  @P4 STG.E.U16 desc[UR48][R8.64+0x50], R190 ;  /* 0x000050be08004986 */ /* 0x0001e2000c101530 */
[C---:B------:R-:W-:Y:S02]  /*11e50*/  ISETP.GT.AND P4, PT, R3.reuse, 0x80, P2 ;  /* 0x000000800300780c */ /* 0x040fe40001784270 */
[C---:B------:R-:W-:Y:S01]  /*11e60*/  ISETP.GT.AND P2, PT, R3.reuse, 0x88, P2 ;  /* 0x000000880300780c */ /* 0x040fe20001744270 */
[----:B------:R0:W-:Y:S01]  /*11e70*/  @P3 STG.E.U16 desc[UR48][R8.64+0x52], R191 ;  /* 0x000052bf08003986 */ /* 0x0001e2000c101530 */
[C---:B------:R-:W-:Y:S02]  /*11e80*/  ISETP.GT.AND P3, PT, R3.reuse, 0x80, P1 ;  /* 0x000000800300780c */ /* 0x040fe40000f64270 */
[----:B------:R-:W-:-:S03]  /*11e90*/  ISETP.GT.AND P1, PT, R3, 0x88, P1 ;  /* 0x000000880300780c */ /* 0x000fc60000f24270 */
[----:B------:R0:W-:Y:S01]  /*11ea0*/  @P5 STG.E.U16 desc[UR48][R10.64+0x62], R193 ;  /* 0x000062c10a005986 */ /* 0x0001e2000c101530 */
[----:B------:R-:W-:-:S03]  /*11eb0*/  ISETP.GT.AND P5, PT, R0, 0x41, PT ;  /* 0x000000410000780c */ /* 0x000fc60003fa4270 */
[----:B------:R0:W-:Y:S01]  /*11ec0*/  @P4 STG.E.U16 desc[UR48][R10.64+0x60], R192 ;  /* 0x000060c00a004986 */ /* 0x0001e2000c101530 */
[C---:B------:R-:W-:Y:S02]  /*11ed0*/  ISETP.GT.AND P4, PT, R3.reuse, 0x80, P6 ;  /* 0x000000800300780c */ /* 0x040fe40003784270 */
[C---:B------:R-:W-:Y:S01]  /*11ee0*/  ISETP.GT.AND P6, PT, R0.reuse, 0x40, PT ;  /* 0x000000400000780c */ /* 0x040fe20003fc4270 */
[----:B------:R0:W-:Y:S01]  /*11ef0*/  @P2 STG.E.U16 desc[UR48][R8.64+0x60], R194 ;  /* 0x000060c208002986 */ /* 0x0001e2000c101530 */
[----:B------:R-:W-:Y:S02]  /*11f00*/  ISETP.GT.AND P2, PT, R0, 0x39, PT ;  /* 0x000000390000780c */ /* 0x000fe40003f44270 */
[----:B------:R-:W-:Y:S01]  /*11f10*/  P2R R12, PR, RZ, 0x40 ;  /* 0x00000040ff0c7803 */ /* 0x000fe20000000000 */
[----:B------:R0:W-:Y:S01]  /*11f20*/  @P0 STG.E.U16 desc[UR48][R8.64+0x62], R195 ;  /* 0x000062c308000986 */ /* 0x0001e2000c101530 */
[C---:B------:R-:W-:Y:S02]  /*11f30*/  ISETP.GT.AND P0, PT, R3.reuse, 0x88, P2 ;  /* 0x000000880300780c */ /* 0x040fe40001704270 */
[C---:B------:R-:W-:Y:S01]  /*11f40*/  ISETP.GT.AND P2, PT, R3.reuse, RZ, P6 ;  /* 0x000000ff0300720c */ /* 0x040fe20003744270 */
[----:B------:R0:W-:Y:S01]  /*11f50*/  @P3 STG.E.U16 desc[UR48][R10.64+0x70], R196 ;  /* 0x000070c40a003986 */ /* 0x0001e2000c101530 */
[----:B------:R-:W-:-:S03]  /*11f60*/  ISETP.GT.AND P3, PT, R3, RZ, P5 ;  /* 0x000000ff0300720c */ /* 0x000fc60002f64270 */
[----:B------:R0:W-:Y:S01]  /*11f70*/  @P4 STG.E.U16 desc[UR48][R10.64+0x72], R197 ;  /* 0x000072c50a004986 */ /* 0x0001e2000c101530 */
[----:B------:R-:W-:-:S03]  /*11f80*/  ISETP.GT.AND P4, PT, R3, 0x8, P6 ;  /* 0x000000080300780c */ /* 0x000fc60003784270 */
[----:B------:R0:W-:Y:S01]  /*11f90*/  @P1 STG.E.U16 desc[UR48][R8.64+0x70], R198 ;  /* 0x000070c608001986 */ /* 0x0001e2000c101530 */
[----:B------:R-:W-:-:S03]  /*11fa0*/  ISETP.GT.AND P1, PT, R3, 0x8, P5 ;  /* 0x000000080300780c */ /* 0x000fc60002f24270 */
[----:B------:R0:W-:Y:S04]  /*11fb0*/  @P0 STG.E.U16 desc[UR48][R8.64+0x72], R199 ;  /* 0x000072c708000986 */ /* 0x0001e8000c101530 */
[----:B------:R0:W-:Y:S04]  /*11fc0*/  @P2 STG.E.U16 desc[UR48][R4.64+0x80], R168 ;  /* 0x000080a804002986 */ /* 0x0001e8000c101530 */
[----:B------:R0:W-:Y:S01]  /*11fd0*/  @P3 STG.E.U16 desc[UR48][R4.64+0x82], R169 ;  /* 0x000082a904003986 */ /* 0x0001e2000c101530 */
[----:B------:R-:W-:-:S03]  /*11fe0*/  ISETP.GT.AND P3, PT, R0, 0x49, PT ;  /* 0x000000490000780c */ /* 0x000fc60003f64270 */
[----:B------:R0:W-:Y:S01]  /*11ff0*/  @P4 STG.E.U16 desc[UR48][R6.64+0x80], R170 ;  /* 0x000080aa06004986 */ /* 0x0001e2000c101530 */
[C---:B------:R-:W-:Y:S02]  /*12000*/  ISETP.GT.AND P4, PT, R0.reuse, 0x48, PT ;  /* 0x000000480000780c */ /* 0x040fe40003f84270 */
[C---:B------:R-:W-:Y:S01]  /*12010*/  ISETP.GT.AND P2, PT, R3.reuse, RZ, P3 ;  /* 0x000000ff0300720c */ /* 0x040fe20001f44270 */
[----:B------:R0:W-:Y:S01]  /*12020*/  @P1 STG.E.U16 desc[UR48][R6.64+0x82], R171 ;  /* 0x000082ab06001986 */ /* 0x0001e2000c101530 */
[C---:B------:R-:W-:Y:S02]  /*12030*/  ISETP.GT.AND P0, PT, R3.reuse, RZ, P4 ;  /* 0x000000ff0300720c */ /* 0x040fe40002704270 */
[----:B------:R-:W-:Y:S02]  /*12040*/  ISETP.GT.AND P1, PT, R3, 0x8, P4 ;  /* 0x000000080300780c */ /* 0x000fe40002724270 */
[----:B------:R-:W-:Y:S02]  /*12050*/  P2R R13, PR, RZ, 0x10 ;  /* 0x00000010ff0d7803 */ /* 0x000fe40000000000 */
[----:B------:R-:W-:-:S05]  /*12060*/  ISETP.GT.AND P4, PT, R0, 0x59, PT ;  /* 0x000000590000780c */ /* 0x000fca0003f84270 */
[----:B------:R0:W-:Y:S01]  /*12070*/  @P2 STG.E.U16 desc[UR48][R4.64+0x92], R173 ;  /* 0x000092ad04002986 */ /* 0x0001e2000c101530 */
[----:B------:R-:W-:-:S03]  /*12080*/  ISETP.GT.AND P2, PT, R0, 0x50, PT ;  /* 0x000000500000780c */ /* 0x000fc60003f44270 */
        /* <DEDUP_REMOVED lines=284> */
[----:B------:R-:W-:-:S03]  /*13250*/  ISETP.GT.AND P4, PT, R3, 0x80, P5 ;  /* 0x000000800300780c */ /* 0x000fc60002f84270 */
[----:B------:R0:W-:Y:S01]  /*13260*/  @P2 STG.E.U16 desc[UR48][R8.64+0x160], R66 ;  /* 0x0001604208002986 */ /* 0x0001e2000c101530 */
[----:B------:R-:W-:-:S03]  /*13270*/  ISETP.GT.AND P2, PT, R3, RZ, P6 ;  /* 0x000000ff0300720c */ /* 0x000fc60003744270 */
[----:B------:R0:W-:Y:S01]  /*13280*/  @P0 STG.E.U16 desc[UR48][R8.64+0x162], R67 ;  /* 0x0001624308000986 */ /* 0x0001e2000c101530 */
[----:B------:R-:W-:-:S03]  /*13290*/  ISETP.GT.AND P0, PT, R0, 0xc1, PT ;  /* 0x000000c10000780c */ /* 0x000fc60003f04270 */
[----:B------:R0:W-:Y:S01]  /*132a0*/  @P3 STG.E.U16 desc[UR48][R10.64+0x170], R68 ;  /* 0x000170440a003986 */ /* 0x0001e2000c101530 */
[----:B------:R-:W-:-:S03]  /*132b0*/  ISETP.GT.AND P3, PT, R3, 0x8, P0 ;  /* 0x000000080300780c */ /* 0x000fc60000764270 */
[----:B------:R0:W-:Y:S01]  /*132c0*/  @P4 STG.E.U16 desc[UR48][R10.64+0x172], R69 ;  /* 0x000172450a004986 */ /* 0x0001e2000c101530 */
[----:B------:R-:W-:-:S03]  /*132d0*/  ISETP.GT.AND P4, PT, R3, RZ, P0 ;  /* 0x000000ff0300720c */ /* 0x000fc60000784270 */
[----:B------:R0:W-:Y:S01]  /*132e0*/  @P1 STG.E.U16 desc[UR48][R8.64+0x170], R70 ;  /* 0x0001704608001986 */ /* 0x0001e2000c101530 */
[C---:B------:R-:W-:Y:S02]  /*132f0*/  ISETP.GT.AND P1, PT, R3.reuse, 0x88, P5 ;  /* 0x000000880300780c */ /* 0x040fe40002f24270 */
[----:B------:R-:W-:-:S11]  /*13300*/  ISETP.GT.AND P5, PT, R3, 0x8, P6 ;  /* 0x000000080300780c */ /* 0x000fd600037a4270 */
[----:B------:R0:W-:Y:S01]  /*13310*/  @P1 STG.E.U16 desc[UR48][R8.64+0x172], R71 ;  /* 0x0001724708001986 */ /* 0x0001e2000c101530 */
[----:B------:R-:W-:-:S03]  /*13320*/  ISETP.GT.AND P1, PT, R0, 0xc8, PT ;  /* 0x000000c80000780c */ /* 0x000fc60003f24270 */
[----:B------:R0:W-:Y:S01]  /*13330*/  @P2 STG.E.U16 desc[UR48][R4.64+0x180], R40 ;  /* 0x0001802804002986 */ /* 0x0001e2000c101530 */
[----:B------:R-:W-:Y:S02]  /*13340*/  ISETP.GT.AND P2, PT, R0, 0xc9, PT ;  /* 0x000000c90000780c */ /* 0x000fe40003f44270 */
[----:B------:R-:W-:Y:S01]  /*13350*/  P2R R13, PR, RZ, 0x2 ;  /* 0x00000002ff0d7803 */ /* 0x000fe20000000000 */
[----:B------:R0:W-:Y:S01]  /*13360*/  @P4 STG.E.U16 desc[UR48][R4.64+0x182], R41 ;  /* 0x0001822904004986 */ /* 0x0001e2000c101530 */
[C---:B------:R-:W-:Y:S02]  /*13370*/  ISETP.GT.AND P4, PT, R3.reuse, RZ, P1 ;  /* 0x000000ff0300720c */ /* 0x040fe40000f84270 */
[----:B------:R-:W-:Y:S01]  /*13380*/  P2R R12, PR, RZ, 0x4 ;  /* 0x00000004ff0c7803 */ /* 0x000fe20000000000 */
[----:B------:R0:W-:Y:S01]  /*13390*/  @P3 STG.E.U16 desc[UR48][R6.64+0x182], R43 ;  /* 0x0001822b06003986 */ /* 0x0001e2000c101530 */
[----:B------:R-:W-:-:S03]  /*133a0*/  ISETP.GT.AND P3, PT, R3, RZ, P2 ;  /* 0x000000ff0300720c */ /* 0x000fc60001764270 */
[----:B------:R0:W-:Y:S01]  /*133b0*/  @P5 STG.E.U16 desc[UR48][R6.64+0x180], R42 ;  /* 0x0001802a06005986 */ /* 0x0001e2000c101530 */
[----:B------:R-:W-:-:S05]  /*133c0*/  ISETP.GT.AND P5, PT, R3, 0x8, P1 ;  /* 0x000000080300780c */ /* 0x000fca0000fa4270 */
[----:B------:R0:W-:Y:S01]  /*133d0*/  @P4 STG.E.U16 desc[UR48][R4.64+0x190], R44 ;  /* 0x0001902c04004986 */ /* 0x0001e2000c101530 */
[----:B------:R-:W-:-:S03]  /*133e0*/  ISETP.GT.AND P4, PT, R3, 0x8, P2 ;  /* 0x000000080300780c */ /* 0x000fc60001784270 */
[----:B------:R0:W-:Y:S01]  /*133f0*/  @P3 STG.E.U16 desc[UR48][R4.64+0x192], R45 ;  /* 0x0001922d04003986 */ /* 0x0001e2000c101530 */
[----:B------:R-:W-:-:S03]  /*13400*/  ISETP.GT.AND P3, PT, R0, 0xd0, PT ;  /* 0x000000d00000780c */ /* 0x000fc60003f64270 */
[----:B------:R0:W-:Y:S01]  /*13410*/  @P5 STG.E.U16 desc[UR48][R6.64+0x190], R46 ;  /* 0x0001902e06005986 */ /* 0x0001e2000c101530 */
[----:B------:R-:W-:-:S05]  /*13420*/  ISETP.GT.AND P5, PT, R3, RZ, P3 ;  /* 0x000000ff0300720c */ /* 0x000fca0001fa4270 */
[----:B------:R0:W-:Y:S01]  /*13430*/  @P4 STG.E.U16 desc[UR48][R6.64+0x192], R47 ;  /* 0x0001922f06004986 */ /* 0x0001e2000c101530 */
[----:B------:R-:W-:-:S07]  /*13440*/  ISETP.GT.AND P4, PT, R0, 0xd1, PT ;  /* 0x000000d10000780c */ /* 0x000fce0003f84270 */
        /* <DEDUP_REMOVED lines=10> */
[----:B------:R-:W-:-:S04]  /*134f0*/  ISETP.GT.AND P6, PT, R0, 0xd9, PT ;  /* 0x000000d90000780c */ /* 0x000fc80003fc4270 */
[----:B------:R-:W-:-:S13]  /*13500*/  ISETP.GT.AND P1, PT, R3, RZ, P6 ;  /* 0x000000ff0300720c */ /* 0x000fda0003724270 */
[----:B------:R0:W-:Y:S01]  /*13510*/  @P1 STG.E.U16 desc[UR48][R4.64+0x1b2], R53 ;  /* 0x0001b23504001986 */ /* 0x0001e2000c101530 */
[----:B------:R-:W-:-:S13]  /*13520*/  ISETP.GT.AND P1, PT, R3, 0x8, P5 ;  /* 0x000000080300780c */ /* 0x000fda0002f24270 */
[----:B------:R0:W-:Y:S01]  /*13530*/  @P1 STG.E.U16 desc[UR48][R6.64+0x1b0], R54 ;  /* 0x0001b03606001986 */ /* 0x0001e2000c101530 */
[----:B------:R-:W-:-:S13]  /*13540*/  ISETP.GT.AND P1, PT, R3, 0x8, P6 ;  /* 0x000000080300780c */ /* 0x000fda0003724270 */
[----:B------:R0:W-:Y:S01]  /*13550*/  @P1 STG.E.U16 desc[UR48][R6.64+0x1b2], R55 ;  /* 0x0001b23706001986 */ /* 0x0001e2000c101530 */
[----:B------:R-:W-:-:S04]  /*13560*/  ISETP.GT.AND P1, PT, R0, 0xc0, PT ;  /* 0x000000c00000780c */ /* 0x000fc80003f24270 */
        /* <DEDUP_REMOVED lines=8> */
[----:B------:R-:W-:-:S03]  /*135f0*/  ISETP.NE.AND P1, PT, R13, RZ, PT ;  /* 0x000000ff0d00720c */ /* 0x000fc60003f25270 */
[----:B------:R0:W-:Y:S01]  /*13600*/  @P0 STG.E.U16 desc[UR48][R8.64+0x182], R27 ;  /* 0x0001821b08000986 */ /* 0x0001e2000c101530 */
[C---:B------:R-:W-:Y:S02]  /*13610*/  ISETP.GT.AND P0, PT, R3.reuse, 0x80, P1 ;  /* 0x000000800300780c */ /* 0x040fe40000f04270 */
[----:B------:R-:W-:-:S11]  /*13620*/  ISETP.GT.AND P1, PT, R3, 0x88, P1 ;  /* 0x000000880300780c */ /* 0x000fd60000f24270 */
        /* <DEDUP_REMOVED lines=13> */
[C---:B------:R-:W-:Y:S02]  /*13700*/  ISETP.GT.AND P0, PT, R3.reuse, 0x80, P6 ;  /* 0x000000800300780c */ /* 0x040fe40003704270 */
[----:B------:R-:W-:Y:S01]  /*13710*/  ISETP.GT.AND P6, PT, R3, 0x88, P6 ;  /* 0x000000880300780c */ /* 0x000fe200037c4270 */
[----:B------:R0:W-:Y:S04]  /*13720*/  @P1 STG.E.U16 desc[UR48][R10.64+0x1a2], R33 ;  /* 0x0001a2210a001986 */ /* 0x0001e8000c101530 */
[----:B------:R0:W-:Y:S04]  /*13730*/  @P3 STG.E.U16 desc[UR48][R8.64+0x1a0], R34 ;  /* 0x0001a02208003986 */ /* 0x0001e8000c101530 */
[----:B------:R0:W-:Y:S04]  /*13740*/  @P4 STG.E.U16 desc[UR48][R8.64+0x1a2], R35 ;  /* 0x0001a22308004986 */ /* 0x0001e8000c101530 */
[----:B------:R0:W-:Y:S04]  /*13750*/  @P2 STG.E.U16 desc[UR48][R10.64+0x1b0], R36 ;  /* 0x0001b0240a002986 */ /* 0x0001e8000c101530 */
[----:B------:R0:W-:Y:S04]  /*13760*/  @P0 STG.E.U16 desc[UR48][R10.64+0x1b2], R37 ;  /* 0x0001b2250a000986 */ /* 0x0001e8000c101530 */
[----:B------:R0:W-:Y:S04]  /*13770*/  @P5 STG.E.U16 desc[UR48][R8.64+0x1b0], R38 ;  /* 0x0001b02608005986 */ /* 0x0001e8000c101530 */
[----:B------:R0:W-:Y:S02]  /*13780*/  @P6 STG.E.U16 desc[UR48][R8.64+0x1b2], R39 ;  /* 0x0001b22708006986 */ /* 0x0001e4000c101530 */
.L_x_472:
[----:B------:R-:W-:Y:S05]  /*13790*/  BSYNC B0 ;  /* 0x0000000000007941 */ /* 0x000fea0003800000 */
.L_x_28:
[----:B0-----:R-:W2:Y:S04]  /*137a0*/  LDL.LU R5, [R1+0x40] ;  /* 0x0000400001057983 */ /* 0x001ea80000300800 */
[----:B------:R-:W2:Y:S01]  /*137b0*/  LDL.LU R4, [R1+0x44] ;  /* 0x0000440001047983 */ /* 0x000ea20000300800 */
[----:B------:R-:W-:Y:S01]  /*137c0*/  ULDC UR4, c[0x0][0xc] ;  /* 0x0000030000047ab9 */ /* 0x000fe20000000800 */
[----:B------:R-:W-:Y:S01]  /*137d0*/  ULDC UR5, c[0x0][0x10] ;  /* 0x0000040000057ab9 */ /* 0x000fe20000000800 */
[----:B------:R-:W2:Y:S01]  /*137e0*/  LDC R3, c[0x0][0x14] ;  /* 0x00000500ff037b82 */ /* 0x000ea20000000800 */
[----:B------:R-:W-:Y:S01]  /*137f0*/  UIMAD.WIDE.U32 UR4, UR4, UR5, URZ ;  /* 0x00000005040472a5 */ /* 0x000fe2000f8e003f */
[----:B------:R-:W-:Y:S01]  /*13800*/  PRMT R0, RZ, 0x7610, R0 ;  /* 0x00007610ff007816 */ /* 0x000fe20000000000 */
[----:B------:R-:W-:Y:S01]  /*13810*/  UMOV UR43, 0xffffffff ;  /* 0xffffffff002b7882 */ /* 0x000fe20000000000 */
[----:B------:R-:W-:-:S03]  /*13820*/  UMOV UR42, 0xffffffff ;  /* 0xffffffff002a7882 */ /* 0x000fc60000000000 */
[----:B--2---:R-:W-:-:S04]  /*13830*/  IMAD.WIDE.U32 R4, R3, UR4, R4 ;  /* 0x0000000403047c25 */ /* 0x004fc8000f8e0004 */
[----:B------:R-:W-:Y:S01]  /*13840*/  IMAD R3, R3, UR5, RZ ;  /* 0x0000000503037c24 */ /* 0x000fe2000f8e02ff */
[----:B------:R-:W-:Y:S01]  /*13850*/  ULDC.64 UR4, c[0x0][0x650] ;  /* 0x0001940000047ab9 */ /* 0x000fe20000000a00 */
[----:B------:R-:W-:Y:S01]  /*13860*/  IMAD.MOV.U32 R7, RZ, RZ, R4 ;  /* 0x000000ffff077224 */ /* 0x000fe200078e0004 */
[----:B------:R-:W-:Y:S01]  /*13870*/  ISETP.GE.U32.AND P0, PT, R4, UR4, PT ;  /* 0x0000000404007c0c */ /* 0x000fe2000bf06070 */
[----:B------:R-:W-:-:S05]  /*13880*/  IMAD.IADD R6, R5, 0x1, R3 ;  /* 0x0000000105067824 */ /* 0x000fca00078e0203 */
[----:B------:R0:W-:Y:S01]  /*13890*/  STL [R1+0x40], R6 ;  /* 0x0000400601007387 */ /* 0x0001e20000100800 */
[----:B------:R-:W-:-:S03]  /*138a0*/  ISETP.GE.U32.AND.EX P0, PT, R6, UR5, PT, P0 ;  /* 0x0000000506007c0c */ /* 0x000fc6000bf06100 */
[----:B------:R0:W-:Y:S10]  /*138b0*/  STL [R1+0x44], R7 ;  /* 0x0000440701007387 */ /* 0x0001f40000100800 */
[----:B0-----:R-:W-:Y:S05]  /*138c0*/  @P0 BRA `(.L_x_473) ;  /* 0x0000000400880947 */ /* 0x001fea0003800000 */
[----:B------:R-:W0:Y:S01]  /*138d0*/  S2UR UR6, SR_CTAID.X ;  /* 0x00000000000679c3 */ /* 0x000e220000002500 */
[----:B------:R-:W-:Y:S01]  /*138e0*/  ULDC.64 UR12, c[0x0][0x628] ;  /* 0x00018a00000c7ab9 */ /* 0x000fe20000000a00 */
[----:B------:R-:W-:Y:S01]  /*138f0*/  ULDC UR4, c[0x0][0x150] ;  /* 0x0000540000047ab9 */ /* 0x000fe20000000800 */
[----:B------:R-:W-:Y:S01]  /*13900*/  ISETP.NE.U32.AND P0, PT, RZ, UR12, PT ;  /* 0x0000000cff007c0c */ /* 0x000fe2000bf05070 */
[----:B------:R-:W-:Y:S01]  /*13910*/  ULDC UR15, c[0x0][0x630] ;  /* 0x00018c00000f7ab9 */ /* 0x000fe20000000800 */
[C---:B------:R-:W-:Y:S01]  /*13920*/  R2UR UR16, R7.reuse ;  /* 0x00000000071072ca */ /* 0x040fe200000e0000 */
[----:B------:R-:W-:Y:S01]  /*13930*/  ULDC UR19, c[0x0][0x154] ;  /* 0x0000550000137ab9 */ /* 0x000fe20000000800 */
[----:B------:R-:W-:Y:S01]  /*13940*/  ISETP.NE.AND.EX P0, PT, RZ, UR13, PT, P0 ;  /* 0x0000000dff007c0c */ /* 0x000fe2000bf05300 */
[----:B------:R-:W2:Y:S01]  /*13950*/  S2UR UR18, SR_CTAID.Y ;  /* 0x00000000001279c3 */ /* 0x000ea20000002600 */
[----:B------:R-:W-:Y:S02]  /*13960*/  R2UR UR17, R6 ;  /* 0x00000000061172ca */ /* 0x000fe400000e0000 */
[----:B------:R-:W-:-:S02]  /*13970*/  R2UR UR10, R7 ;  /* 0x00000000070a72ca */ /* 0x000fc400000e0000 */
[----:B------:R-:W-:Y:S02]  /*13980*/  R2UR UR11, R6 ;  /* 0x00000000060b72ca */ /* 0x000fe400000e0000 */
[----:B0-----:R-:W-:-:S05]  /*13990*/  I2FP.F32.U32 R0, UR6 ;  /* 0x0000000600007c45 */ /* 0x001fca0008201000 */
[----:B------:R-:W-:-:S04]  /*139a0*/  FMUL R0, R0, UR4 ;  /* 0x0000000400007c20 */ /* 0x000fc80008400000 */
[----:B------:R0:W0:Y:S01]  /*139b0*/  F2I.U32.TRUNC.NTZ R3, R0 ;  /* 0x0000000000037305 */ /* 0x000022000020f000 */
[----:B--2---:R-:W-:Y:S05]  /*139c0*/  @!P0 BRA `(.L_x_474) ;  /* 0x0000000000308947 */ /* 0x004fea0003800000 */
        /* <DEDUP_REMOVED lines=12> */
.L_x_474:
[----:B------:R-:W-:Y:S01]  /*13a90*/  USHF.R.U64 UR42, UR10, UR15, UR11 ;  /* 0x0000000f0a2a7299 */ /* 0x000fe2000800120b */
[----:B0-----:R-:W-:Y:S01]  /*13aa0*/  I2FP.F32.U32 R0, UR18 ;  /* 0x0000001200007c45 */ /* 0x001fe20008201000 */
[----:B------:R-:W-:Y:S02]  /*13ab0*/  USHF.R.U32.HI UR4, URZ, UR15, UR11 ;  /* 0x0000000f3f047299 */ /* 0x000fe4000801160b */
        /* <DEDUP_REMOVED lines=8> */
[----:B------:R-:W-:Y:S01]  /*13b40*/  UIMAD.WIDE.U32 UR8, UR10, UR12, UR8 ;  /* 0x0000000c0a0872a5 */ /* 0x000fe2000f8e0008 */
[----:B------:R-:W-:Y:S01]  /*13b50*/  R2UR UR12, R3 ;  /* 0x00000000030c72ca */ /* 0x000fe200000e0000 */
[----:B------:R-:W-:Y:S01]  /*13b60*/  UIMAD UR10, UR10, UR13, UR4 ;  /* 0x0000000d0a0a72a4 */ /* 0x000fe2000f8e0204 */
[----:B------:R-:W-:Y:S01]  /*13b70*/  ULDC UR11, c[0x0][0x618] ;  /* 0x00018600000b7ab9 */ /* 0x000fe20000000800 */
[----:B------:R-:W-:Y:S02]  /*13b80*/  ULDC UR21, c[0x0][0x658] ;  /* 0x0001960000157ab9 */ /* 0x000fe40000000800 */
[----:B------:R-:W-:Y:S01]  /*13b90*/  UIADD3 UR9, UR9, UR10, URZ ;  /* 0x0000000a09097290 */ /* 0x000fe2000fffe03f */
[----:B------:R-:W-:Y:S01]  /*13ba0*/  UMOV UR15, 0xffffffff ;  /* 0xffffffff000f7882 */ /* 0x000fe20000000000 */
[----:B------:R-:W-:Y:S01]  /*13bb0*/  ULDC.64 UR4, c[0x0][0x640] ;  /* 0x0001900000047ab9 */ /* 0x000fe20000000a00 */
[----:B------:R-:W-:Y:S01]  /*13bc0*/  USHF.L.U32 UR15, UR15, UR21, URZ ;  /* 0x000000150f0f7299 */ /* 0x000fe2000800063f */
[----:B------:R-:W-:Y:S01]  /*13bd0*/  ISETP.NE.U32.AND P0, PT, RZ, UR4, PT ;  /* 0x00000004ff007c0c */ /* 0x000fe2000bf05070 */
[----:B------:R-:W-:-:S02]  /*13be0*/  USHF.R.U64 UR16, UR8, UR11, UR9 ;  /* 0x0000000b08107299 */ /* 0x000fc40008001209 */
[----:B------:R-:W-:Y:S01]  /*13bf0*/  USHF.R.U32.HI UR8, URZ, UR11, UR9 ;  /* 0x0000000b3f087299 */ /* 0x000fe20008011609 */
[----:B0-----:R-:W-:Y:S01]  /*13c00*/  R2UR UR14, R0 ;  /* 0x00000000000e72ca */ /* 0x001fe200000e0000 */
[----:B------:R-:W-:Y:S01]  /*13c10*/  ULDC UR17, c[0x0][0x608] ;  /* 0x0001820000117ab9 */ /* 0x000fe20000000800 */
[----:B------:R-:W-:Y:S01]  /*13c20*/  ULOP3.LUT UR44, URZ, UR15, URZ, 0x33, !UPT ;  /* 0x0000000f3f2c7292 */ /* 0x000fe2000f8e333f */
[----:B------:R-:W-:Y:S01]  /*13c30*/  ISETP.NE.AND.EX P0, PT, RZ, UR5, PT, P0 ;  /* 0x00000005ff007c0c */ /* 0x000fe2000bf05300 */
[----:B------:R-:W-:Y:S02]  /*13c40*/  USHF.R.U64 UR15, UR16, UR17, UR8 ;  /* 0x00000011100f7299 */ /* 0x000fe40008001208 */
[----:B------:R-:W-:Y:S02]  /*13c50*/  USHF.R.U32.HI UR8, URZ, UR17, UR8 ;  /* 0x000000113f087299 */ /* 0x000fe40008011608 */
[----:B------:R-:W-:Y:S02]  /*13c60*/  UIADD3 UR12, -UR12, URZ, URZ ;  /* 0x0000003f0c0c7290 */ /* 0x000fe4000fffe13f */
[----:B------:R-:W-:Y:S01]  /*13c70*/  USHF.R.U64 UR17, UR15, UR21, UR8 ;  /* 0x000000150f117299 */ /* 0x000fe20008001208 */
[----:B------:R-:W-:Y:S01]  /*13c80*/  UMOV UR19, 0x1 ;  /* 0x0000000100137882 */ /* 0x000fe20000000000 */
[----:B------:R-:W-:Y:S01]  /*13c90*/  ULDC UR13, c[0x0][0x144] ;  /* 0x00005100000d7ab9 */ /* 0x000fe20000000800 */
[----:B------:R-:W-:Y:S01]  /*13ca0*/  ULDC UR7, c[0x0][0x600] ;  /* 0x0001800000077ab9 */ /* 0x000fe20000000800 */
[----:B------:R-:W-:-:S02]  /*13cb0*/  USHF.L.U32 UR24, UR19, UR21, URZ ;  /* 0x0000001513187299 */ /* 0x000fc4000800063f */
[----:B------:R-:W-:Y:S02]  /*13cc0*/  USHF.R.U32.HI UR8, URZ, UR21, UR8 ;  /* 0x000000153f087299 */ /* 0x000fe40008011608 */
[----:B------:R-:W-:Y:S02]  /*13cd0*/  UIMAD UR21, UR13, UR12, UR6 ;  /* 0x0000000c0d1572a4 */ /* 0x000fe4000f8e0206 */
[----:B------:R-:W-:Y:S02]  /*13ce0*/  UIADD3 UR20, UR7, -0x1, URZ ;  /* 0xffffffff07147890 */ /* 0x000fe4000fffe03f */
[----:B------:R-:W-:Y:S01]  /*13cf0*/  UIADD3 UR19, -UR14, URZ, URZ ;  /* 0x0000003f0e137290 */ /* 0x000fe2000fffe13f */
        /* <DEDUP_REMOVED lines=17> */
.L_x_475:
[----:B------:R-:W-:Y:S01]  /*13e10*/  UISETP.NE.AND UP0, UPT, UR39, URZ, UPT ;  /* 0x0000003f2700728c */ /* 0x000fe2000bf05270 */
[----:B------:R-:W-:Y:S01]  /*13e20*/  IMAD.MOV.U32 R0, RZ, RZ, 0x1 ;  /* 0x00000001ff007424 */ /* 0x000fe200078e00ff */
[----:B------:R-:W-:Y:S02]  /*13e30*/  USHF.R.U64 UR4, UR6, UR22, UR8 ;  /* 0x0000001606047299 */ /* 0x000fe40008001208 */
[----:B------:R-:W-:Y:S02]  /*13e40*/  ULOP3.LUT UR44, UR15, UR44, URZ, 0xc0, !UPT ;  /* 0x0000002c0f2c7292 */ /* 0x000fe4000f8ec03f */
[----:B------:R-:W-:Y:S02]  /*13e50*/  UIADD3 UR5, -UR4, URZ, URZ ;  /* 0x0000003f04057290 */ /* 0x000fe4000fffe13f */
[----:B------:R-:W-:Y:S02]  /*13e60*/  UIMAD UR44, UR24, UR4, UR44 ;  /* 0x00000004182c72a4 */ /* 0x000fe4000f8e022c */
[----:B------:R-:W-:-:S02]  /*13e70*/  ULOP3.LUT UR16, UR16, UR20, URZ, 0xc0, !UPT ;  /* 0x0000001410107292 */ /* 0x000fc4000f8ec03f */
[----:B------:R-:W-:Y:S02]  /*13e80*/  @UP0 UIMAD UR21, UR25, UR19, UR18 ;  /* 0x00000013191502a4 */ /* 0x000fe4000f8e0212 */
[----:B------:R-:W-:-:S03]  /*13e90*/  UIMAD UR4, UR5, UR23, UR17 ;  /* 0x00000017050472a4 */ /* 0x000fc6000f8e0211 */
[----:B------:R-:W-:Y:S01]  /*13ea0*/  ULDC UR5, c[0x0][0x610] ;  /* 0x0001840000057ab9 */ /* 0x000fe20000000800 */
[----:B------:R-:W-:Y:S02]  /*13eb0*/  UIMAD UR4, UR4, UR7, UR16 ;  /* 0x00000007040472a4 */ /* 0x000fe4000f8e0210 */
[----:B------:R-:W-:-:S04]  /*13ec0*/  UIMAD UR44, UR44, UR5, UR21 ;  /* 0x000000052c2c72a4 */ /* 0x000fc8000f8e0215 */
[----:B------:R-:W-:Y:S02]  /*13ed0*/  USEL UR43, UR4, UR44, !UP0 ;  /* 0x0000002c042b7287 */ /* 0x000fe4000c000000 */
[----:B------:R-:W-:-:S12]  /*13ee0*/  USEL UR44, UR44, UR4, !UP0 ;  /* 0x000000042c2c7287 */ /* 0x000fd8000c000000 */
.L_x_473:
[----:B------:R-:W-:-:S13]  /*13ef0*/  LOP3.LUT P0, RZ, R0, 0xff, RZ, 0xc0, !PT ;  /* 0x000000ff00ff7812 */ /* 0x000fda000780c0ff */
[----:B------:R-:W-:Y:S05]  /*13f00*/  @P0 BRA `(.L_x_476) ;  /* 0xfffffed000780947 */ /* 0x000fea000383ffff */
[----:B------:R-:W-:Y:S05]  /*13f10*/  EXIT ;  /* 0x000000000000794d */ /* 0x000fea0003800000 */
.L_x_3:
[----:B------:R-:W2:Y:S01]  /*13f20*/  LDL R5, [R1+0x44] ;  /* 0x0000440001057983 */ /* 0x000ea20000100800 */
[----:B------:R-:W-:-:S03]  /*13f30*/  ULDC.64 UR8, c[0x0][0x650] ;  /* 0x0001940000087ab9 */ /* 0x000fc60000000a00 */
[----:B------:R-:W3:Y:S01]  /*13f40*/  LDL R4, [R1+0x40] ;  /* 0x0000400001047983 */ /* 0x000ee20000100800 */
[----:B------:R-:W-:Y:S01]  /*13f50*/  PRMT R0, RZ, 0x7610, R0 ;  /* 0x00007610ff007816 */ /* 0x000fe20000000000 */
[----:B------:R-:W-:Y:S02]  /*13f60*/  IMAD.MOV.U32 R3, RZ, RZ, -0x1 ;  /* 0xffffffffff037424 */ /* 0x000fe400078e00ff */
[----:B------:R-:W-:Y:S02]  /*13f70*/  IMAD.MOV.U32 R2, RZ, RZ, -0x1 ;  /* 0xffffffffff027424 */ /* 0x000fe400078e00ff */
[----:B------:R-:W-:Y:S01]  /*13f80*/  IMAD.MOV.U32 R9, RZ, RZ, -0x1 ;  /* 0xffffffffff097424 */ /* 0x000fe200078e00ff */
[----:B--2---:R-:W-:-:S04]  /*13f90*/  ISETP.GE.U32.AND P0, PT, R5, UR8, PT ;  /* 0x0000000805007c0c */ /* 0x004fc8000bf06070 */
[----:B---3--:R-:W-:-:S13]  /*13fa0*/  ISETP.GE.U32.AND.EX P0, PT, R4, UR9, PT, P0 ;  /* 0x0000000904007c0c */ /* 0x008fda000bf06100 */
[----:B------:R-:W-:Y:S05]  /*13fb0*/  @P0 BRA `(.L_x_477) ;  /* 0x00000004008c0947 */ /* 0x000fea0003800000 */
[----:B------:R-:W-:Y:S01]  /*13fc0*/  I2FP.F32.U32 R0, UR4 ;  /* 0x0000000400007c45 */ /* 0x000fe20008201000 */
[----:B0-----:R-:W-:Y:S01]  /*13fd0*/  ULDC.64 UR16, c[0x0][0x628] ;  /* 0x00018a0000107ab9 */ /* 0x001fe20000000a00 */
        /* <DEDUP_REMOVED lines=24> */
.L_x_478:
        /* <DEDUP_REMOVED lines=24> */
[----:B------:R-:W-:Y:S01]  /*142e0*/  UMOV UR19, 0x1 ;  /* 0x0000000100137882 */ /* 0x000fe20000000000 */
[----:B------:R-:W-:Y:S01]  /*142f0*/  ULDC UR20, c[0x0][0x608] ;  /* 0x0001820000147ab9 */ /* 0x000fe20000000800 */
[----:B------:R-:W-:Y:S01]  /*14300*/  USHF.L.U32 UR26, UR19, UR23, URZ ;  /* 0x00000017131a7299 */ /* 0x000fe2000800063f */
[----:B------:R-:W-:Y:S01]  /*14310*/  ISETP.NE.AND.EX P0, PT, RZ, UR9, PT, P0 ;  /* 0x00000009ff007c0c */ /* 0x000fe2000bf05300 */
[----:B------:R-:W-:Y:S02]  /*14320*/  USHF.R.U64 UR19, UR18, UR20, UR11 ;  /* 0x0000001412137299 */ /* 0x000fe4000800120b */
[----:B------:R-:W-:Y:S02]  /*14330*/  USHF.R.U32.HI UR11, URZ, UR20, UR11 ;  /* 0x000000143f0b7299 */ /* 0x000fe4000801160b */
[----:B------:R-:W-:-:S02]  /*14340*/  UIADD3 UR15, -UR15, URZ, URZ ;  /* 0x0000003f0f0f7290 */ /* 0x000fc4000fffe13f */
[----:B------:R-:W-:Y:S01]  /*14350*/  USHF.R.U64 UR20, UR19, UR23, UR11 ;  /* 0x0000001713147299 */ /* 0x000fe2000800120b */
[----:B------:R-:W-:Y:S01]  /*14360*/  ULDC UR16, c[0x0][0x144] ;  /* 0x0000510000107ab9 */ /* 0x000fe20000000800 */
[----:B------:R-:W-:Y:S01]  /*14370*/  ULDC UR6, c[0x0][0x600] ;  /* 0x0001800000067ab9 */ /* 0x000fe20000000800 */
[----:B------:R-:W-:Y:S02]  /*14380*/  USHF.R.U32.HI UR11, URZ, UR23, UR11 ;  /* 0x000000173f0b7299 */ /* 0x000fe4000801160b */
[----:B------:R-:W-:Y:S02]  /*14390*/  UIMAD UR23, UR16, UR15, UR4 ;  /* 0x0000000f101772a4 */ /* 0x000fe4000f8e0204 */
[----:B------:R-:W-:Y:S02]  /*143a0*/  UIADD3 UR22, UR6, -0x1, URZ ;  /* 0xffffffff06167890 */ /* 0x000fe4000fffe03f */
[----:B------:R-:W-:Y:S02]  /*143b0*/  ULOP3.LUT UR27, URZ, UR13, URZ, 0x33, !UPT ;  /* 0x0000000d3f1b7292 */ /* 0x000fe4000f8e333f */
        /* <DEDUP_REMOVED lines=18> */
.L_x_479:
[----:B------:R-:W-:Y:S01]  /*144e0*/  UISETP.NE.AND UP0, UPT, UR39, URZ, UPT ;  /* 0x0000003f2700728c */ /* 0x000fe2000bf05270 */
[----:B------:R-:W-:Y:S01]  /*144f0*/  IMAD.MOV.U32 R0, RZ, RZ, 0x1 ;  /* 0x00000001ff007424 */ /* 0x000fe200078e00ff */
[----:B------:R-:W-:Y:S01]  /*14500*/  USHF.R.U64 UR8, UR4, UR24, UR11 ;  /* 0x0000001804087299 */ /* 0x000fe2000800120b */
[----:B------:R-:W-:Y:S01]  /*14510*/  IMAD.U32 R9, RZ, RZ, UR5 ;  /* 0x00000005ff097e24 */ /* 0x000fe2000f8e00ff */
[----:B------:R-:W-:Y:S02]  /*14520*/  ULOP3.LUT UR4, UR19, UR27, URZ, 0xc0, !UPT ;  /* 0x0000001b13047292 */ /* 0x000fe4000f8ec03f */
[----:B------:R-:W-:Y:S02]  /*14530*/  ULOP3.LUT UR18, UR18, UR22, URZ, 0xc0, !UPT ;  /* 0x0000001612127292 */ /* 0x000fe4000f8ec03f */
[----:B------:R-:W-:-:S03]  /*14540*/  UIMAD UR4, UR26, UR8, UR4 ;  /* 0x000000081a0472a4 */ /* 0x000fc6000f8e0204 */
[----:B------:R-:W-:Y:S02]  /*14550*/  @UP0 UIMAD UR23, UR28, UR21, UR7 ;  /* 0x000000151c1702a4 */ /* 0x000fe4000f8e0207 */
[----:B------:R-:W-:-:S03]  /*14560*/  UIADD3 UR7, -UR8, URZ, URZ ;  /* 0x0000003f08077290 */ /* 0x000fc6000fffe13f */
[----:B------:R-:W-:Y:S01]  /*14570*/  ULDC UR8, c[0x0][0x610] ;  /* 0x0001840000087ab9 */ /* 0x000fe20000000800 */
[----:B------:R-:W-:Y:S02]  /*14580*/  UIMAD UR7, UR7, UR25, UR20 ;  /* 0x00000019070772a4 */ /* 0x000fe4000f8e0214 */
[----:B------:R-:W-:Y:S02]  /*14590*/  UIMAD UR4, UR4, UR8, UR23 ;  /* 0x00000008040472a4 */ /* 0x000fe4000f8e0217 */
[----:B------:R-:W-:-:S04]  /*145a0*/  UIMAD UR7, UR7, UR6, UR18 ;  /* 0x00000006070772a4 */ /* 0x000fc8000f8e0212 */
[----:B------:R-:W-:Y:S02]  /*145b0*/  USEL UR6, UR7, UR4, !UP0 ;  /* 0x0000000407067287 */ /* 0x000fe4000c000000 */
[----:B------:R-:W-:-:S04]  /*145c0*/  USEL UR4, UR4, UR7, !UP0 ;  /* 0x0000000704047287 */ /* 0x000fc8000c000000 */
[----:B------:R-:W-:Y:S02]  /*145d0*/  IMAD.U32 R2, RZ, RZ, UR6 ;  /* 0x00000006ff027e24 */ /* 0x000fe4000f8e00ff */
[----:B------:R-:W-:-:S07]  /*145e0*/  IMAD.U32 R3, RZ, RZ, UR4 ;  /* 0x00000004ff037e24 */ /* 0x000fce000f8e00ff */
.L_x_477:
[----:B------:R-:W-:-:S08]  /*145f0*/  NOP ;  /* 0x0000000000007918 */ /* 0x000fd00000000000 */
[----:B0-----:R-:W0:-:S00]  /*14600*/  USETMAXREG.DEALLOC.CTAPOOL 0x18 ;  /* 0x00000018000079c8 */ /* 0x001e0000080e0500 */
[----:B------:R-:W-:-:S13]  /*14610*/  ISETP.NE.AND P0, PT, RZ, UR10, PT ;  /* 0x0000000aff007c0c */ /* 0x000fda000bf05270 */
[----:B------:R-:W-:Y:S05]  /*14620*/  @P0 EXIT ;  /* 0x000000000000094d */ /* 0x000fea0003800000 */
[----:B0-----:R-:W-:Y:S01]  /*14630*/  LOP3.LUT P0, RZ, R0, 0xff, RZ, 0xc0, !PT ;  /* 0x000000ff00ff7812 */ /* 0x001fe2000780c0ff */
[----:B------:R-:W-:Y:S02]  /*14640*/  IMAD.MOV.U32 R0, RZ, RZ, 0x1 ;  /* 0x00000001ff007424 */ /* 0x000fe400078e00ff */
[----:B------:R-:W-:-:S10]  /*14650*/  IMAD.MOV.U32 R6, RZ, RZ, RZ ;  /* 0x000000ffff067224 */ /* 0x000fd400078e00ff */
[----:B------:R-:W-:Y:S05]  /*14660*/  @!P0 BRA `(.L_x_480) ;  /* 0x0000000c00688947 */ /* 0x000fea0003800000 */
[----:B------:R-:W0:Y:S01]  /*14670*/  S2R R4, SR_TID.X ;  /* 0x0000000000047919 */ /* 0x000e220000002100 */
[----:B------:R-:W-:Y:S01]  /*14680*/  ULDC UR4, c[0x0][0x28c] ;  /* 0x0000a30000047ab9 */ /* 0x000fe20000000800 */
[----:B------:R-:W-:Y:S01]  /*14690*/  ULDC UR6, c[0x0][0x658] ;  /* 0x0001960000067ab9 */ /* 0x000fe20000000800 */
[----:B------:R-:W-:Y:S01]  /*146a0*/  UIADD3 UR10, UR4, 0x3f, URZ ;  /* 0x0000003f040a7890 */ /* 0x000fe2000fffe03f */
[----:B------:R-:W-:Y:S01]  /*146b0*/  BSSY B0, `(.L_x_480) ;  /* 0x00000d5000007945 */ /* 0x000fe20003800000 */
[----:B------:R-:W-:Y:S01]  /*146c0*/  UMOV UR7, 0xffffffff ;  /* 0xffffffff00077882 */ /* 0x000fe20000000000 */
[----:B------:R-:W-:Y:S01]  /*146d0*/  ULDC UR5, c[0x0][0x600] ;  /* 0x0001800000057ab9 */ /* 0x000fe20000000800 */
[----:B------:R-:W-:Y:S01]  /*146e0*/  UMOV UR9, 0x1 ;  /* 0x0000000100097882 */ /* 0x000fe20000000000 */
[----:B------:R-:W-:Y:S01]  /*146f0*/  USHF.L.U32 UR7, UR7, UR6, URZ ;  /* 0x0000000607077299 */ /* 0x000fe2000800063f */
[----:B------:R-:W-:Y:S01]  /*14700*/  IMAD.MOV.U32 R8, RZ, RZ, 0x1 ;  /* 0x00000001ff087424 */ /* 0x000fe200078e00ff */
[----:B------:R-:W-:Y:S01]  /*14710*/  UIADD3 UR4, UR5, -0x1, URZ ;  /* 0xffffffff05047890 */ /* 0x000fe2000fffe03f */
[----:B------:R-:W-:Y:S01]  /*14720*/  IMAD.MOV.U32 R0, RZ, RZ, 0x1 ;  /* 0x00000001ff007424 */ /* 0x000fe200078e00ff */
[----:B------:R-:W-:Y:S01]  /*14730*/  USHF.R.S32.HI UR11, URZ, 0x1f, UR10 ;  /* 0x0000001f3f0b7899 */ /* 0x000fe2000801140a */
[----:B------:R-:W-:Y:S01]  /*14740*/  IMAD.MOV.U32 R6, RZ, RZ, RZ ;  /* 0x000000ffff067224 */ /* 0x000fe200078e00ff */
[----:B------:R-:W-:Y:S01]  /*14750*/  ULDC UR8, c[0x0][0xc] ;  /* 0x0000030000087ab9 */ /* 0x000fe20000000800 */
[----:B------:R-:W-:-:S02]  /*14760*/  USHF.L.U32 UR5, UR9, UR6, URZ ;  /* 0x0000000609057299 */ /* 0x000fc4000800063f */
[----:B------:R-:W-:Y:S01]  /*14770*/  ULEA.HI UR11, UR11, UR10, URZ, 0x6 ;  /* 0x0000000a0b0b7291 */ /* 0x000fe2000f8f303f */
[----:B------:R-:W-:Y:S01]  /*14780*/  ULDC UR9, c[0x0][0x10] ;  /* 0x0000040000097ab9 */ /* 0x000fe20000000800 */
[----:B------:R-:W-:Y:S02]  /*14790*/  ULOP3.LUT UR6, URZ, UR7, URZ, 0x33, !UPT ;  /* 0x000000073f067292 */ /* 0x000fe4000f8e333f */
[----:B------:R-:W-:Y:S01]  /*147a0*/  UIMAD.WIDE.U32 UR8, UR8, UR9, URZ ;  /* 0x00000009080872a5 */ /* 0x000fe2000f8e003f */
[----:B------:R-:W-:Y:S01]  /*147b0*/  ULDC UR7, c[0x0][0x14] ;  /* 0x0000050000077ab9 */ /* 0x000fe20000000800 */
[----:B------:R-:W-:Y:S02]  /*147c0*/  USHF.R.S32.HI UR19, URZ, 0x6, UR11 ;  /* 0x000000063f137899 */ /* 0x000fe4000801140b */
[----:B------:R-:W-:Y:S02]  /*147d0*/  UIMAD.WIDE.U32 UR22, UR8, UR7, URZ ;  /* 0x00000007081672a5 */ /* 0x000fe4000f8e003f */
[----:B------:R-:W-:-:S02]  /*147e0*/  UIMAD UR13, UR9, UR7, URZ ;  /* 0x00000007090d72a4 */ /* 0x000fc4000f8e023f */
[----:B------:R-:W-:Y:S01]  /*147f0*/  ULOP3.LUT UR21, UR38, 0x2, URZ, 0xfc, !UPT ;  /* 0x0000000226157892 */ /* 0x000fe2000f8efc3f */
[C---:B0-----:R-:W-:Y:S01]  /*14800*/  LOP3.LUT P2, RZ, R4.reuse, 0x7f, RZ, 0xc0, !PT ;  /* 0x0000007f04ff7812 */ /* 0x041fe2000784c0ff */
[----:B------:R-:W-:Y:S01]  /*14810*/  UIADD3 UR13, UR23, UR13, URZ ;  /* 0x0000000d170d7290 */ /* 0x000fe2000fffe03f */
[----:B------:R-:W-:Y:S01]  /*14820*/  LOP3.LUT P0, RZ, R4, 0x1f, RZ, 0xc0, !PT ;  /* 0x0000001f04ff7812 */ /* 0x000fe2000780c0ff */
[----:B------:R-:W-:Y:S01]  /*14830*/  UIADD3 UR26, UR19, 0x1, URZ ;  /* 0x00000001131a7890 */ /* 0x000fe2000fffe03f */
[----:B------:R-:W-:Y:S02]  /*14840*/  ULDC.64 UR24, c[0x0][0x198] ;  /* 0x0000660000187ab9 */ /* 0x000fe40000000a00 */
[----:B------:R-:W-:-:S13]  /*14850*/  PLOP3.LUT P0, PT, P0, P2, PT, 0x8a, 0x0 ;  /* 0x000000000000781c */ /* 0x000fda0000705172 */
.L_x_492:
[----:B------:R-:W-:-:S03]  /*14860*/  UMOV UR7, 0xffffffff ;  /* 0xffffffff00077882 */ /* 0x000fc60000000000 */
[----:B------:R-:W-:Y:S05]  /*14870*/  BRA.DIV UR7, `(.L_x_481) ;  /* 0x0000000e07b07947 */ /* 0x000fea000b800000 */
[----:B------:R-:W-:-:S13]  /*14880*/  ELECT P6, URZ, PT ;  /* 0x00000000003f782f */ /* 0x000fda00038c0000 */
.L_x_502:
[----:B------:R-:W0:Y:S01]  /*14890*/  LDC R4, c[0x0][0x28c] ;  /* 0x0000a300ff047b82 */ /* 0x000e220000000800 */
[----:B------:R-:W-:Y:S01]  /*148a0*/  BSSY B1, `(.L_x_482) ;  /* 0x0000038000017945 */ /* 0x000fe20003800000 */
[----:B0-----:R-:W-:-:S13]  /*148b0*/  ISETP.LT.OR P6, PT, R4, 0x1, !P6 ;  /* 0x000000010400780c */ /* 0x001fda00077c1670 */
[----:B------:R-:W-:Y:S05]  /*148c0*/  @P6 BRA `(.L_x_483) ;  /* 0x0000000000d46947 */ /* 0x000fea0003800000 */
[----:B------:R-:W-:Y:S02]  /*148d0*/  IMAD R2, R2, 0xe0, RZ ;  /* 0x000000e002027824 */ /* 0x000fe400078e02ff */
[----:B------:R-:W-:Y:S02]  /*148e0*/  IMAD.SHL.U32 R3, R3, 0x100, RZ ;  /* 0x0000010003037824 */ /* 0x000fe400078e00ff */
[----:B------:R-:W-:Y:S02]  /*148f0*/  IMAD.MOV.U32 R13, RZ, RZ, RZ ;  /* 0x000000ffff0d7224 */ /* 0x000fe400078e00ff */
[----:B------:R-:W-:Y:S02]  /*14900*/  IMAD.U32 R11, RZ, RZ, UR26 ;  /* 0x0000001aff0b7e24 */ /* 0x000fe4000f8e00ff */
[----:B------:R-:W-:Y:S02]  /*14910*/  IMAD.MOV.U32 R4, RZ, RZ, R0 ;  /* 0x000000ffff047224 */ /* 0x000fe400078e0000 */
[----:B------:R-:W-:-:S07]  /*14920*/  IMAD.MOV.U32 R5, RZ, RZ, R6 ;  /* 0x000000ffff057224 */ /* 0x000fce00078e0006 */
.L_x_487:
[----:B------:R-:W0:Y:S01]  /*14930*/  S2R R10, SR_CgaCtaId ;  /* 0x00000000000a7919 */ /* 0x000e220000008800 */
[----:B------:R-:W-:-:S04]  /*14940*/  MOV R7, 0x400 ;  /* 0x0000040000077802 */ /* 0x000fc80000000f00 */
[----:B0-----:R-:W-:Y:S02]  /*14950*/  LEA R14, R10, R7, 0x18 ;  /* 0x000000070a0e7211 */ /* 0x001fe400078ec0ff */
[----:B------:R-:W-:Y:S01]  /*14960*/  SHF.L.U32 R7, R4, 0x1f, RZ ;  /* 0x0000001f04077819 */ /* 0x000fe200000006ff */
[----:B------:R-:W0:Y:S02]  /*14970*/  @!P2 LDC R10, c[0x0][0x500] ;  /* 0x00014000ff0aab82 */ /* 0x000e240000000800 */
[----:B------:R-:W-:-:S04]  /*14980*/  IMAD R12, R5, 0x8, R14 ;  /* 0x00000008050c7824 */ /* 0x000fc800078e020e */
[----:B------:R-:W1:Y:S02]  /*14990*/  SYNCS.PHASECHK.TRANS64.TRYWAIT P1, [R12+URZ+0x18], R7 ;  /* 0x000018070c0075a7 */ /* 0x000e64000802017f */
[----:B-1----:R-:W-:Y:S05]  /*149a0*/  @!P1 BRA `(.L_x_484) ;  /* 0x0000000c00849947 */ /* 0x002fea0003800000 */
.L_x_503:
[----:B------:R-:W-:Y:S01]  /*149b0*/  UPRMT UR7, UR21, 0x9910, URZ ;  /* 0x0000991015077896 */ /* 0x000fe2000800003f */
[----:B0-----:R0:W-:Y:S03]  /*149c0*/  @!P2 SYNCS.ARRIVE.TRANS64 RZ, [R12+URZ], R10 ;  /* 0x0000000a0cffa9a7 */ /* 0x0011e6000800003f */
[----:B------:R-:W-:-:S06]  /*149d0*/  UISETP.NE.AND UP0, UPT, UR7, 0x2, UPT ;  /* 0x000000020700788c */ /* 0x000fcc000bf05270 */
[----:B------:R-:W-:-:S13]  /*149e0*/  PLOP3.LUT P1, PT, PT, PT, UP0, 0x80, 0x0 ;  /* 0x000000000000781c */ /* 0x000fda0003f2f008 */
[----:B0-----:R-:W-:Y:S05]  /*149f0*/  @P1 BRA `(.L_x_485) ;  /* 0x0000000000041947 */ /* 0x001fea0003800000 */
[----:B------:R-:W-:Y:S01]  /*14a00*/  BPT.TRAP 0x1 ;  /* 0x000000040000795c */ /* 0x000fe20000300000 */
.L_x_485:
[----:B------:R-:W-:Y:S05]  /*14a10*/  @P0 BRA `(.L_x_486) ;  /* 0x0000000000040947 */ /* 0x000fea0003800000 */
[----:B------:R-:W-:Y:S01]  /*14a20*/  BPT.TRAP 0x1 ;  /* 0x000000040000795c */ /* 0x000fe20000300000 */
.L_x_486:
[C-C-:B-1----:R-:W-:Y:S01]  /*14a30*/  IMAD R7, R5.reuse, 0x8000, R14.reuse ;  /* 0x0000800005077824 */ /* 0x142fe200078e020e */
[----:B------:R-:W-:Y:S01]  /*14a40*/  R2UR UR9, R12 ;  /* 0x000000000c0972ca */ /* 0x000fe200000e0000 */
[----:B------:R-:W-:Y:S01]  /*14a50*/  IMAD R14, R5, 0x7000, R14 ;  /* 0x00007000050e7824 */ /* 0x000fe200078e020e */
[----:B------:R-:W-:Y:S01]  /*14a60*/  UIADD3 UR14, UP0, UR24, 0xf0, URZ ;  /* 0x000000f0180e7890 */ /* 0x000fe2000ff1e03f */
[----:B------:R-:W-:Y:S01]  /*14a70*/  VIADD R11, R11, 0xffffffff ;  /* 0xffffffff0b0b7836 */ /* 0x000fe20000000000 */
[----:B------:R-:W-:Y:S01]  /*14a80*/  R2UR UR7, R7 ;  /* 0x00000000070772ca */ /* 0x000fe200000e0000 */
[----:B------:R-:W-:Y:S01]  /*14a90*/  UIADD3 UR28, UP1, UR24, 0x1f0, URZ ;  /* 0x000001f0181c7890 */ /* 0x000fe2000ff3e03f */
[----:B------:R-:W-:Y:S01]  /*14aa0*/  R2UR UR8, R14 ;  /* 0x000000000e0872ca */ /* 0x000fe200000e0000 */
[----:B------:R-:W-:Y:S01]  /*14ab0*/  UIADD3.X UR15, URZ, UR25, URZ, UP0, !UPT ;  /* 0x000000193f0f7290 */ /* 0x000fe200087fe43f */
[----:B------:R-:W-:Y:S01]  /*14ac0*/  R2UR UR11, R3 ;  /* 0x00000000030b72ca */ /* 0x000fe200000e0000 */
[----:B------:R-:W-:Y:S01]  /*14ad0*/  VIADD R5, R5, 0x1 ;  /* 0x0000000105057836 */ /* 0x000fe20000000000 */
[----:B------:R-:W-:Y:S01]  /*14ae0*/  R2UR UR10, R13 ;  /* 0x000000000d0a72ca */ /* 0x000fe200000e0000 */
[----:B------:R-:W-:Y:S01]  /*14af0*/  UIADD3.X UR29, URZ, UR25, URZ, UP1, !UPT ;  /* 0x000000193f1d7290 */ /* 0x000fe20008ffe43f */
[----:B------:R-:W-:Y:S01]  /*14b00*/  R2UR UR12, R9 ;  /* 0x00000000090c72ca */ /* 0x000fe200000e0000 */
[----:B------:R-:W-:Y:S01]  /*14b10*/  UMOV UR16, 0x0 ;  /* 0x0000000000107882 */ /* 0x000fe20000000000 */
[----:B------:R-:W-:Y:S01]  /*14b20*/  R2UR UR20, R2 ;  /* 0x00000000021472ca */ /* 0x000fe200000e0000 */
[----:B------:R-:W-:Y:S01]  /*14b30*/  UMOV UR17, 0x10000000 ;  /* 0x1000000000117882 */ /* 0x000fe20000000000 */
[----:B------:R-:W-:Y:S01]  /*14b40*/  ISETP.GT.AND P3, PT, R11, 0x1, PT ;  /* 0x000000010b00780c */ /* 0x000fe20003f64270 */
[----:B------:R-:W-:Y:S01]  /*14b50*/  UIADD3 UR7, UR7, 0x100, URZ ;  /* 0x0000010007077890 */ /* 0x000fe2000fffe03f */
[----:B------:R-:W-:Y:S01]  /*14b60*/  ISETP.NE.AND P1, PT, R5, 0x3, PT ;  /* 0x000000030500780c */ /* 0x000fe20003f25270 */
[----:B------:R-:W-:Y:S01]  /*14b70*/  UIADD3 UR18, UR8, 0x18100, URZ ;  /* 0x0001810008127890 */ /* 0x000fe2000fffe03f */
[----:B------:R-:W-:-:S02]  /*14b80*/  VIADD R13, R13, 0x40 ;  /* 0x000000400d0d7836 */ /* 0x000fc40000000000 */
[----:B------:R-:W-:Y:S02]  /*14b90*/  SEL R7, RZ, 0x1, P1 ;  /* 0x00000001ff077807 */ /* 0x000fe40000800000 */
[----:B------:R-:W-:Y:S01]  /*14ba0*/  UMOV UR8, UR7 ;  /* 0x0000000700087c82 */ /* 0x000fe20008000000 */
[----:B------:R-:W-:Y:S01]  /*14bb0*/  SEL R5, R5, RZ, P1 ;  /* 0x000000ff05057207 */ /* 0x000fe20000800000 */
[----:B------:R0:W-:Y:S01]  /*14bc0*/  UTMALDG.3D [UR8], [UR14], desc[UR16] ;  /* 0x000010080e0075b4 */ /* 0x0001e20008011000 */
[----:B------:R-:W-:Y:S01]  /*14bd0*/  LOP3.LUT R4, R4, R7, RZ, 0x3c, !PT ;  /* 0x0000000704047212 */ /* 0x000fe200078e3cff */
[----:B0-----:R-:W-:Y:S01]  /*14be0*/  UMOV UR8, UR18 ;  /* 0x0000001200087c82 */ /* 0x001fe20008000000 */
[----:B------:R-:W-:Y:S02]  /*14bf0*/  UMOV UR11, UR20 ;  /* 0x00000014000b7c82 */ /* 0x000fe40008000000 */
[----:B------:R0:W-:Y:S02]  /*14c00*/  UTMALDG.3D [UR8], [UR28], desc[UR16] ;  /* 0x000010081c0075b4 */ /* 0x0001e40008011000 */
[----:B0-----:R-:W-:Y:S05]  /*14c10*/  @P3 BRA `(.L_x_487) ;  /* 0xfffffffc00443947 */ /* 0x001fea000383ffff */
.L_x_483:
[----:B------:R-:W-:Y:S05]  /*14c20*/  BSYNC B1 ;  /* 0x0000000000017941 */ /* 0x000fea0003800000 */
.L_x_482:
[----:B------:R-:W2:Y:S01]  /*14c30*/  LDL.LU R14, [R1+0x40] ;  /* 0x00004000010e7983 */ /* 0x000ea20000300800 */
[----:B------:R-:W-:Y:S01]  /*14c40*/  LOP3.LUT P1, RZ, R8, 0xff, RZ, 0xc0, !PT ;  /* 0x000000ff08ff7812 */ /* 0x000fe2000782c0ff */
[----:B------:R-:W-:Y:S01]  /*14c50*/  VIADD R6, R6, UR19 ;  /* 0x0000001306067c36 */ /* 0x000fe20008000000 */
[----:B------:R-:W-:Y:S01]  /*14c60*/  ULDC.64 UR8, c[0x0][0x650] ;  /* 0x0001940000087ab9 */ /* 0x000fe20000000a00 */
[----:B------:R-:W3:Y:S01]  /*14c70*/  LDL.LU R12, [R1+0x44] ;  /* 0x00004400010c7983 */ /* 0x000ee20000300800 */
[----:B------:R-:W-:Y:S01]  /*14c80*/  UISETP.GE.U32.AND UP0, UPT, UR19, 0x3, UPT ;  /* 0x000000031300788c */ /* 0x000fe2000bf06070 */
[----:B------:R-:W-:Y:S01]  /*14c90*/  BSSY B1, `(.L_x_488) ;  /* 0x0000074000017945 */ /* 0x000fe20003800000 */
[----:B------:R-:W-:Y:S01]  /*14ca0*/  IMAD.MOV.U32 R9, RZ, RZ, -0x1 ;  /* 0xffffffffff097424 */ /* 0x000fe200078e00ff */
[----:B------:R-:W-:Y:S02]  /*14cb0*/  PRMT R4, RZ, 0x7610, R4 ;  /* 0x00007610ff047816 */ /* 0x000fe40000000004 */
[----:B------:R-:W-:-:S02]  /*14cc0*/  PRMT R8, RZ, 0x7610, R8 ;  /* 0x00007610ff087816 */ /* 0x000fc40000000008 */
[----:B------:R-:W-:Y:S02]  /*14cd0*/  PLOP3.LUT P3, PT, PT, PT, UP0, 0x80, 0x0 ;  /* 0x000000000000781c */ /* 0x000fe40003f6f008 */
[----:B------:R-:W0:Y:S01]  /*14ce0*/  @P1 S2R R3, SR_CgaCtaId ;  /* 0x0000000000031919 */ /* 0x000e220000008800 */
[----:B------:R-:W-:-:S04]  /*14cf0*/  @P1 MOV R2, 0x400 ;  /* 0x0000040000021802 */ /* 0x000fc80000000f00 */
[----:B0-----:R-:W-:-:S04]  /*14d00*/  @P1 LEA R2, R3, R2, 0x18 ;  /* 0x0000000203021211 */ /* 0x001fc800078ec0ff */
[----:B------:R0:W-:Y:S01]  /*14d10*/  @P1 SYNCS.ARRIVE.TRANS64.A1T0 RZ, [R2+URZ+0x48], RZ ;  /* 0x000048ff02ff19a7 */ /* 0x0001e2000810003f */
[----:B------:R-:W-:Y:S01]  /*14d20*/  ISETP.GT.U32.AND P1, PT, R6, 0x2, PT ;  /* 0x000000020600780c */ /* 0x000fe20003f24070 */
[----:B0-----:R-:W-:-:S05]  /*14d30*/  IMAD.U32 R2, RZ, RZ, UR19 ;  /* 0x00000013ff027e24 */ /* 0x001fca000f8e00ff */
[----:B------:R-:W-:Y:S01]  /*14d40*/  ISETP.LT.U32.AND P1, PT, R2, 0x3, P1 ;  /* 0x000000030200780c */ /* 0x000fe20000f21070 */
[----:B------:R-:W-:-:S04]  /*14d50*/  IMAD.WIDE.U32 R2, R6, -0x55555555, RZ ;  /* 0xaaaaaaab06027825 */ /* 0x000fc800078e00ff */
[----:B------:R-:W-:Y:S01]  /*14d60*/  IMAD.MOV.U32 R2, RZ, RZ, -0x1 ;  /* 0xffffffffff027424 */ /* 0x000fe200078e00ff */
[----:B------:R-:W-:Y:S02]  /*14d70*/  SHF.R.U32.HI R5, RZ, 0x1, R3 ;  /* 0x00000001ff057819 */ /* 0x000fe40000011603 */
[----:B------:R-:W-:-:S03]  /*14d80*/  SEL R3, RZ, 0x1, !P1 ;  /* 0x00000001ff037807 */ /* 0x000fc60004800000 */
[----:B------:R-:W-:Y:S01]  /*14d90*/  IMAD R6, R5, -0x3, R6 ;  /* 0xfffffffd05067824 */ /* 0x000fe200078e0206 */
[----:B------:R-:W-:Y:S01]  /*14da0*/  LOP3.LUT R0, R0, R3, RZ, 0x3c, !PT ;  /* 0x0000000300007212 */ /* 0x000fe200078e3cff */
[----:B------:R-:W-:-:S03]  /*14db0*/  IMAD.MOV.U32 R3, RZ, RZ, -0x1 ;  /* 0xffffffffff037424 */ /* 0x000fc600078e00ff */
[----:B------:R-:W-:Y:S02]  /*14dc0*/  @P3 LOP3.LUT R0, R0, 0x1, R5, 0x78, !PT ;  /* 0x0000000100003812 */ /* 0x000fe400078e7805 */
[----:B---3--:R-:W-:-:S04]  /*14dd0*/  IADD3 R12, P1, R12, UR22, RZ ;  /* 0x000000160c0c7c10 */ /* 0x008fc8000ff3e0ff */
[----:B--2---:R-:W-:Y:S01]  /*14de0*/  IADD3.X R14, R14, UR13, RZ, P1, !PT ;  /* 0x0000000d0e0e7c10 */ /* 0x004fe20008ffe4ff */
[----:B------:R0:W-:Y:S01]  /*14df0*/  STL [R1+0x44], R12 ;  /* 0x0000440c01007387 */ /* 0x0001e20000100800 */
[----:B------:R-:W-:-:S03]  /*14e00*/  ISETP.GE.U32.AND P1, PT, R12, UR8, PT ;  /* 0x000000080c007c0c */ /* 0x000fc6000bf26070 */
[----:B------:R0:W-:Y:S01]  /*14e10*/  STL [R1+0x40], R14 ;  /* 0x0000400e01007387 */ /* 0x0001e20000100800 */
[----:B------:R-:W-:-:S13]  /*14e20*/  ISETP.GE.U32.AND.EX P1, PT, R14, UR9, PT, P1 ;  /* 0x000000090e007c0c */ /* 0x000fda000bf26110 */
[----:B0-----:R-:W-:Y:S05]  /*14e30*/  @P1 BRA `(.L_x_489) ;  /* 0x0000000400641947 */ /* 0x001fea0003800000 */
[----:B------:R-:W0:Y:S01]  /*14e40*/  S2R R7, SR_CTAID.X ;  /* 0x0000000000077919 */ /* 0x000e220000002500 */
[----:B------:R-:W-:Y:S01]  /*14e50*/  ULDC UR7, c[0x0][0x150] ;  /* 0x0000540000077ab9 */ /* 0x000fe20000000800 */
[----:B------:R-:W1:Y:S01]  /*14e60*/  LDC R4, c[0x0][0x144] ;  /* 0x00005100ff047b82 */ /* 0x000e620000000800 */
[----:B------:R-:W-:Y:S01]  /*14e70*/  UISETP.NE.AND UP0, UPT, UR39, URZ, UPT ;  /* 0x0000003f2700728c */ /* 0x000fe2000bf05270 */
[----:B------:R-:W2:Y:S01]  /*14e80*/  S2R R5, SR_CTAID.Y ;  /* 0x0000000000057919 */ /* 0x000ea20000002600 */
[----:B------:R-:W-:Y:S01]  /*14e90*/  ULDC.64 UR8, c[0x0][0x628] ;  /* 0x00018a0000087ab9 */ /* 0x000fe20000000a00 */
[----:B------:R-:W-:-:S03]  /*14ea0*/  ULDC UR10, c[0x0][0x630] ;  /* 0x00018c00000a7ab9 */ /* 0x000fc60000000800 */
[----:B------:R-:W-:Y:S01]  /*14eb0*/  PLOP3.LUT P1, PT, PT, PT, UP0, 0x80, 0x0 ;  /* 0x000000000000781c */ /* 0x000fe20003f2f008 */
[----:B------:R-:W3:Y:S01]  /*14ec0*/  LDC R10, c[0x0][0x148] ;  /* 0x00005200ff0a7b82 */ /* 0x000ee20000000800 */
[----:B0-----:R-:W-:Y:S02]  /*14ed0*/  I2FP.F32.U32 R2, R7 ;  /* 0x0000000700027245 */ /* 0x001fe40000201000 */
[----:B--2---:R-:W-:-:S03]  /*14ee0*/  I2FP.F32.U32 R3, R5 ;  /* 0x0000000500037245 */ /* 0x004fc60000201000 */
[----:B------:R-:W-:Y:S01]  /*14ef0*/  FMUL R2, R2, UR7 ;  /* 0x0000000702027c20 */ /* 0x000fe20008400000 */
[----:B------:R-:W-:Y:S02]  /*14f00*/  ULDC UR7, c[0x0][0x154] ;  /* 0x0000550000077ab9 */ /* 0x000fe40000000800 */
[----:B------:R-:W-:-:S03]  /*14f10*/  FMUL R9, R3, UR7 ;  /* 0x0000000703097c20 */ /* 0x000fc60008400000 */
[----:B------:R-:W0:Y:S08]  /*14f20*/  F2I.U32.TRUNC.NTZ R2, R2 ;  /* 0x0000000200027305 */ /* 0x000e30000020f000 */
[----:B------:R-:W2:Y:S01]  /*14f30*/  F2I.U32.TRUNC.NTZ R9, R9 ;  /* 0x0000000900097305 */ /* 0x000ea2000020f000 */
[----:B0-----:R-:W-:Y:S02]  /*14f40*/  IMAD.MOV R3, RZ, RZ, -R2 ;  /* 0x000000ffff037224 */ /* 0x001fe400078e0a02 */
[----:B------:R-:W-:-:S02]  /*14f50*/  IMAD.MOV.U32 R2, RZ, RZ, R12 ;  /* 0x000000ffff027224 */ /* 0x000fc400078e000c */
[----:B-1----:R-:W-:Y:S02]  /*14f60*/  IMAD R7, R4, R3, R7 ;  /* 0x0000000304077224 */ /* 0x002fe400078e0207 */
[----:B--2---:R-:W-:-:S04]  /*14f70*/  IMAD.MOV R3, RZ, RZ, -R9 ;  /* 0x000000ffff037224 */ /* 0x004fc800078e0a09 */
[----:B---3--:R-:W-:Y:S01]  /*14f80*/  @P1 IMAD R7, R10, R3, R5 ;  /* 0x000000030a071224 */ /* 0x008fe200078e0205 */
[----:B------:R-:W-:Y:S01]  /*14f90*/  ISETP.NE.U32.AND P1, PT, RZ, UR8, PT ;  /* 0x00000008ff007c0c */ /* 0x000fe2000bf25070 */
[----:B------:R-:W-:-:S03]  /*14fa0*/  IMAD.MOV.U32 R3, RZ, RZ, R14 ;  /* 0x000000ffff037224 */ /* 0x000fc600078e000e */
[----:B------:R-:W-:-:S13]  /*14fb0*/  ISETP.NE.AND.EX P1, PT, RZ, UR9, PT, P1 ;  /* 0x00000009ff007c0c */ /* 0x000fda000bf25310 */
[----:B------:R-:W-:Y:S05]  /*14fc0*/  @!P1 BRA `(.L_x_490) ;  /* 0x0000000000289947 */ /* 0x000fea0003800000 */
[----:B------:R-:W-:Y:S02]  /*14fd0*/  ULDC UR7, c[0x0][0x634] ;  /* 0x00018d0000077ab9 */ /* 0x000fe40000000800 */
[----:B------:R-:W-:-:S05]  /*14fe0*/  IADD3 R3, P1, R12, UR7, RZ ;  /* 0x000000070c037c10 */ /* 0x000fca000ff3e0ff */
[----:B------:R-:W-:-:S04]  /*14ff0*/  IMAD.X R9, RZ, RZ, R14, P1 ;  /* 0x000000ffff097224 */ /* 0x000fc800008e060e */
[----:B------:R-:W-:-:S04]  /*15000*/  IMAD.WIDE.U32 R4, R9, UR8, RZ ;  /* 0x0000000809047c25 */ /* 0x000fc8000f8e00ff */
[----:B------:R-:W-:-:S04]  /*15010*/  IMAD.WIDE.U32 R4, P1, R3, UR9, R4 ;  /* 0x0000000903047c25 */ /* 0x000fc8000f820004 */
[----:B------:R-:W-:-:S04]  /*15020*/  IMAD.WIDE.U32 R2, R3, UR8, RZ ;  /* 0x0000000803027c25 */ /* 0x000fc8000f8e00ff */
[----:B------:R-:W-:Y:S01]  /*15030*/  IMAD.MOV.U32 R2, RZ, RZ, R5 ;  /* 0x000000ffff027224 */ /* 0x000fe200078e0005 */
[----:B------:R-:W-:Y:S01]  /*15040*/  IADD3 RZ, P3, R3, R4, RZ ;  /* 0x0000000403ff7210 */ /* 0x000fe20007f7e0ff */
[----:B------:R-:W-:-:S04]  /*15050*/  IMAD.X R3, RZ, RZ, RZ, P1 ;  /* 0x000000ffff037224 */ /* 0x000fc800008e06ff */
[----:B------:R-:W-:-:S08]  /*15060*/  IMAD.WIDE.U32.X R2, R9, UR9, R2, P3 ;  /* 0x0000000909027c25 */ /* 0x000fd000098e0402 */
.L_x_490:
[--C-:B------:R-:W-:Y:S01]  /*15070*/  SHF.R.U64 R9, R2, UR10, R3.reuse ;  /* 0x0000000a02097c19 */ /* 0x100fe20008001203 */
[----:B------:R-:W-:Y:S01]  /*15080*/  ULDC.64 UR8, c[0x0][0x620] ;  /* 0x0001880000087ab9 */ /* 0x000fe20000000a00 */
[----:B------:R-:W-:Y:S01]  /*15090*/  SHF.R.U32.HI R2, RZ, UR10, R3 ;  /* 0x0000000aff027c19 */ /* 0x000fe20008011603 */
[----:B------:R-:W-:Y:S01]  /*150a0*/  IMAD.MOV.U32 R3, RZ, RZ, R14 ;  /* 0x000000ffff037224 */ /* 0x000fe200078e000e */
[----:B------:R-:W-:Y:S01]  /*150b0*/  IADD3 R11, P1, RZ, -R9, RZ ;  /* 0x80000009ff0b7210 */ /* 0x000fe20007f3e0ff */
[----:B------:R-:W-:-:S04]  /*150c0*/  ULDC UR7, c[0x0][0x618] ;  /* 0x0001860000077ab9 */ /* 0x000fc80000000800 */
[----:B------:R-:W-:-:S04]  /*150d0*/  IMAD.X R2, RZ, RZ, ~R2, P1 ;  /* 0x000000ffff027224 */ /* 0x000fc800008e0e02 */
[----:B------:R-:W-:-:S04]  /*150e0*/  IMAD R2, R2, UR8, RZ ;  /* 0x0000000802027c24 */ /* 0x000fc8000f8e02ff */
[----:B------:R-:W-:Y:S02]  /*150f0*/  IMAD R5, R11, UR9, R2 ;  /* 0x000000090b057c24 */ /* 0x000fe4000f8e0202 */
[----:B------:R-:W-:-:S04]  /*15100*/  IMAD.MOV.U32 R2, RZ, RZ, R12 ;  /* 0x000000ffff027224 */ /* 0x000fc800078e000c */
[----:B------:R-:W-:Y:S01]  /*15110*/  IMAD.WIDE.U32 R2, R11, UR8, R2 ;  /* 0x000000080b027c25 */ /* 0x000fe2000f8e0002 */
[----:B------:R-:W-:Y:S02]  /*15120*/  ULDC.64 UR8, c[0x0][0x640] ;  /* 0x0001900000087ab9 */ /* 0x000fe40000000a00 */
[----:B------:R-:W-:Y:S01]  /*15130*/  ISETP.NE.U32.AND P1, PT, RZ, UR8, PT ;  /* 0x00000008ff007c0c */ /* 0x000fe2000bf25070 */
[----:B------:R-:W-:-:S03]  /*15140*/  IMAD.IADD R3, R3, 0x1, R5 ;  /* 0x0000000103037824 */ /* 0x000fc600078e0205 */
[----:B------:R-:W-:Y:S02]  /*15150*/  ISETP.NE.AND.EX P1, PT, RZ, UR9, PT, P1 ;  /* 0x00000009ff007c0c */ /* 0x000fe4000bf25310 */
[--C-:B------:R-:W-:Y:S02]  /*15160*/  SHF.R.U64 R10, R2, UR7, R3.reuse ;  /* 0x00000007020a7c19 */ /* 0x100fe40008001203 */
[----:B------:R-:W-:Y:S01]  /*15170*/  SHF.R.U32.HI R3, RZ, UR7, R3 ;  /* 0x00000007ff037c19 */ /* 0x000fe20008011603 */
[----:B------:R-:W-:-:S03]  /*15180*/  ULDC UR7, c[0x0][0x608] ;  /* 0x0001820000077ab9 */ /* 0x000fc60000000800 */
[--C-:B------:R-:W-:Y:S02]  /*15190*/  SHF.R.U64 R12, R10, UR7, R3.reuse ;  /* 0x000000070a0c7c19 */ /* 0x100fe40008001203 */
[----:B------:R-:W-:Y:S01]  /*151a0*/  SHF.R.U32.HI R3, RZ, UR7, R3 ;  /* 0x00000007ff037c19 */ /* 0x000fe20008011603 */
[----:B------:R-:W-:-:S03]  /*151b0*/  ULDC UR7, c[0x0][0x658] ;  /* 0x0001960000077ab9 */ /* 0x000fc60000000800 */
[--C-:B------:R-:W-:Y:S02]  /*151c0*/  SHF.R.U64 R11, R12, UR7, R3.reuse ;  /* 0x000000070c0b7c19 */ /* 0x100fe40008001203 */
[----:B------:R-:W-:-:S03]  /*151d0*/  SHF.R.U32.HI R13, RZ, UR7, R3 ;  /* 0x00000007ff0d7c19 */ /* 0x000fc60008011603 */
[----:B------:R-:W-:Y:S02]  /*151e0*/  IMAD.MOV.U32 R2, RZ, RZ, R11 ;  /* 0x000000ffff027224 */ /* 0x000fe400078e000b */
[----:B------:R-:W-:Y:S01]  /*151f0*/  IMAD.MOV.U32 R3, RZ, RZ, R13 ;  /* 0x000000ffff037224 */ /* 0x000fe200078e000d */
[----:B------:R-:W-:Y:S06]  /*15200*/  @!P1 BRA `(.L_x_491) ;  /* 0x0000000000289947 */ /* 0x000fec0003800000 */
        /* <DEDUP_REMOVED lines=10> */
.L_x_491:
[----:B------:R-:W-:Y:S01]  /*152b0*/  ULDC UR7, c[0x0][0x648] ;  /* 0x0001920000077ab9 */ /* 0x000fe20000000800 */
[----:B------:R-:W-:Y:S01]  /*152c0*/  LOP3.LUT R12, R12, UR6, RZ, 0xc0, !PT ;  /* 0x000000060c0c7c12 */ /* 0x000fe2000f8ec0ff */
[----:B------:R-:W-:Y:S01]  /*152d0*/  UISETP.NE.AND UP0, UPT, UR39, URZ, UPT ;  /* 0x0000003f2700728c */ /* 0x000fe2000bf05270 */
[----:B------:R-:W-:Y:S01]  /*152e0*/  SHF.R.U64 R3, R2, UR7, R3 ;  /* 0x0000000702037c19 */ /* 0x000fe20008001203 */
[----:B------:R-:W-:Y:S01]  /*152f0*/  ULDC UR7, c[0x0][0x638] ;  /* 0x00018e0000077ab9 */ /* 0x000fe20000000800 */
[----:B------:R-:W-:-:S03]  /*15300*/  LOP3.LUT R4, R10, UR4, RZ, 0xc0, !PT ;  /* 0x000000040a047c12 */ /* 0x000fc6000f8ec0ff */
[----:B------:R-:W-:Y:S01]  /*15310*/  IMAD.MOV R2, RZ, RZ, -R3 ;  /* 0x000000ffff027224 */ /* 0x000fe200078e0a03 */
[----:B------:R-:W-:Y:S01]  /*15320*/  PLOP3.LUT P1, PT, PT, PT, UP0, 0x40, 0x0 ;  /* 0x000000000000781c */ /* 0x000fe20003f2e808 */
[----:B------:R-:W-:Y:S01]  /*15330*/  IMAD R12, R3, UR5, R12 ;  /* 0x00000005030c7c24 */ /* 0x000fe2000f8e020c */
[----:B------:R-:W-:Y:S01]  /*15340*/  PLOP3.LUT P3, PT, PT, PT, UP0, 0x40, 0x0 ;  /* 0x000000000000781c */ /* 0x000fe20003f6e808 */
[----:B------:R-:W-:Y:S01]  /*15350*/  IMAD R11, R2, UR7, R11 ;  /* 0x00000007020b7c24 */ /* 0x000fe2000f8e020b */
[----:B------:R-:W-:Y:S02]  /*15360*/  ULDC UR7, c[0x0][0x610] ;  /* 0x0001840000077ab9 */ /* 0x000fe40000000800 */
[----:B------:R-:W-:Y:S01]  /*15370*/  IMAD R7, R12, UR7, R7 ;  /* 0x000000070c077c24 */ /* 0x000fe2000f8e0207 */
[----:B------:R-:W-:Y:S02]  /*15380*/  ULDC UR7, c[0x0][0x600] ;  /* 0x0001800000077ab9 */ /* 0x000fe40000000800 */
[----:B------:R-:W-:-:S05]  /*15390*/  IMAD R4, R11, UR7, R4 ;  /* 0x000000070b047c24 */ /* 0x000fca000f8e0204 */
[----:B------:R-:W-:Y:S02]  /*153a0*/  SEL R2, R4, R7, P1 ;  /* 0x0000000704027207 */ /* 0x000fe40000800000 */
[----:B------:R-:W-:Y:S01]  /*153b0*/  SEL R3, R7, R4, P3 ;  /* 0x0000000407037207 */ /* 0x000fe20001800000 */
[----:B------:R-:W-:-:S07]  /*153c0*/  IMAD.MOV.U32 R4, RZ, RZ, 0x1 ;  /* 0x00000001ff047424 */ /* 0x000fce00078e00ff */
.L_x_489:
[----:B------:R-:W-:Y:S05]  /*153d0*/  BSYNC B1 ;  /* 0x0000000000017941 */ /* 0x000fea0003800000 */
.L_x_488:
[----:B------:R-:W-:-:S13]  /*153e0*/  LOP3.LUT P1, RZ, R4, 0xff, RZ, 0xc0, !PT ;  /* 0x000000ff04ff7812 */ /* 0x000fda000782c0ff */
[----:B------:R-:W-:Y:S05]  /*153f0*/  @P1 BRA `(.L_x_492) ;  /* 0xfffffff400181947 */ /* 0x000fea000383ffff */
[----:B------:R-:W-:Y:S05]  /*15400*/  BSYNC B0 ;  /* 0x0000000000007941 */ /* 0x000fea0003800000 */
.L_x_480:
[----:B------:R-:W-:-:S03]  /*15410*/  UMOV UR7, 0xffffffff ;  /* 0xffffffff00077882 */ /* 0x000fc60000000000 */
[----:B------:R-:W-:Y:S05]  /*15420*/  BRA.DIV UR7, `(.L_x_493) ;  /* 0x0000000207f87947 */ /* 0x000fea000b800000 */
[----:B------:R-:W-:-:S13]  /*15430*/  ELECT P6, URZ, PT ;  /* 0x00000000003f782f */ /* 0x000fda00038c0000 */
.L_x_506:
[----:B------:R-:W-:Y:S04]  /*15440*/  BSSY B0, `(.L_x_494) ;  /* 0x0000023000007945 */ /* 0x000fe80003800000 */
[----:B------:R-:W-:Y:S05]  /*15450*/  @!P6 BRA `(.L_x_495) ;  /* 0x000000000084e947 */ /* 0x000fea0003800000 */
[----:B------:R-:W-:-:S04]  /*15460*/  ULOP3.LUT UR7, UR38, 0x2, URZ, 0xfc, !UPT ;  /* 0x0000000226077892 */ /* 0x000fc8000f8efc3f */
[----:B------:R-:W-:-:S06]  /*15470*/  UISETP.NE.AND UP0, UPT, UR7, 0x3, UPT ;  /* 0x000000030700788c */ /* 0x000fcc000bf05270 */
[----:B------:R-:W-:-:S13]  /*15480*/  PLOP3.LUT P0, PT, PT, PT, UP0, 0x80, 0x0 ;  /* 0x000000000000781c */ /* 0x000fda0003f0f008 */
[----:B------:R-:W-:Y:S05]  /*15490*/  @!P0 BRA `(.L_x_496) ;  /* 0x0000000000048947 */ /* 0x000fea0003800000 */
[----:B------:R-:W-:Y:S01]  /*154a0*/  BPT.TRAP 0x1 ;  /* 0x000000040000795c */ /* 0x000fe20000300000 */
.L_x_496:
[----:B------:R-:W0:Y:S01]  /*154b0*/  S2R R3, SR_CgaCtaId ;  /* 0x0000000000037919 */ /* 0x000e220000008800 */
[----:B------:R-:W-:-:S04]  /*154c0*/  MOV R2, 0x400 ;  /* 0x0000040000027802 */ /* 0x000fc80000000f00 */
[----:B0-----:R-:W-:Y:S02]  /*154d0*/  LEA R3, R3, R2, 0x18 ;  /* 0x0000000203037211 */ /* 0x001fe400078ec0ff */
[----:B------:R-:W-:-:S03]  /*154e0*/  SHF.L.U32 R2, R0, 0x1f, RZ ;  /* 0x0000001f00027819 */ /* 0x000fc600000006ff */
[----:B------:R-:W-:-:S04]  /*154f0*/  VIADD R3, R3, 0x18 ;  /* 0x0000001803037836 */ /* 0x000fc80000000000 */
[----:B------:R-:W-:-:S04]  /*15500*/  IMAD R5, R6, 0x8, R3 ;  /* 0x0000000806057824 */ /* 0x000fc800078e0203 */
[----:B------:R-:W0:Y:S02]  /*15510*/  SYNCS.PHASECHK.TRANS64.TRYWAIT P0, [R5+URZ], R2 ;  /* 0x00000002050075a7 */ /* 0x000e24000800017f */
[----:B0-----:R-:W-:Y:S05]  /*15520*/  @!P0 BRA `(.L_x_497) ;  /* 0x0000000000d88947 */ /* 0x001fea0003800000 */
.L_x_507:
[----:B------:R-:W-:-:S05]  /*15530*/  VIADD R6, R6, 0x1 ;  /* 0x0000000106067836 */ /* 0x000fca0000000000 */
[----:B------:R-:W-:-:S04]  /*15540*/  ISETP.NE.AND P0, PT, R6, 0x3, PT ;  /* 0x000000030600780c */ /* 0x000fc80003f05270 */
[----:B0-----:R-:W-:Y:S02]  /*15550*/  SEL R5, RZ, 0x1, P0 ;  /* 0x00000001ff057807 */ /* 0x001fe40000000000 */
[----:B------:R-:W-:Y:S02]  /*15560*/  SEL R6, R6, RZ, P0 ;  /* 0x000000ff06067207 */ /* 0x000fe40000000000 */
[----:B------:R-:W-:-:S03]  /*15570*/  LOP3.LUT R5, R0, R5, RZ, 0x3c, !PT ;  /* 0x0000000500057212 */ /* 0x000fc600078e3cff */
[----:B------:R-:W-:Y:S01]  /*15580*/  IMAD R7, R6, 0x8, R3 ;  /* 0x0000000806077824 */ /* 0x000fe200078e0203 */
[----:B------:R-:W-:-:S04]  /*15590*/  SHF.L.U32 R0, R5, 0x1f, RZ ;  /* 0x0000001f05007819 */ /* 0x000fc800000006ff */
[----:B------:R-:W0:Y:S02]  /*155a0*/  SYNCS.PHASECHK.TRANS64.TRYWAIT P0, [R7+URZ], R0 ;  /* 0x00000000070075a7 */ /* 0x000e24000800017f */
[----:B0-----:R-:W-:Y:S05]  /*155b0*/  @!P0 BRA `(.L_x_498) ;  /* 0x0000000000c88947 */ /* 0x001fea0003800000 */
.L_x_508:
[----:B0-----:R-:W-:-:S05]  /*155c0*/  VIADD R0, R6, 0x1 ;  /* 0x0000000106007836 */ /* 0x001fca0000000000 */
[----:B------:R-:W-:-:S04]  /*155d0*/  ISETP.NE.AND P0, PT, R0, 0x3, PT ;  /* 0x000000030000780c */ /* 0x000fc80003f05270 */
[----:B------:R-:W-:Y:S02]  /*155e0*/  SEL R2, RZ, 0x1, P0 ;  /* 0x00000001ff027807 */ /* 0x000fe40000000000 */
[----:B------:R-:W-:Y:S02]  /*155f0*/  SEL R0, R0, RZ, P0 ;  /* 0x000000ff00007207 */ /* 0x000fe40000000000 */
[----:B------:R-:W-:-:S03]  /*15600*/  LOP3.LUT R2, R5, R2, RZ, 0x3c, !PT ;  /* 0x0000000205027212 */ /* 0x000fc600078e3cff */
[----:B------:R-:W-:Y:S01]  /*15610*/  IMAD R3, R0, 0x8, R3 ;  /* 0x0000000800037824 */ /* 0x000fe200078e0203 */
[----:B------:R-:W-:-:S07]  /*15620*/  SHF.L.U32 R0, R2, 0x1f, RZ ;  /* 0x0000001f02007819 */ /* 0x000fce00000006ff */
.L_x_499:
[----:B0-----:R0:W1:Y:S02]  /*15630*/  SYNCS.PHASECHK.TRANS64.TRYWAIT P0, [R3+URZ], R0 ;  /* 0x00000000030075a7 */ /* 0x001064000800017f */
[----:B-1----:R-:W-:Y:S05]  /*15640*/  @!P0 NANOSLEEP.SYNCS 0x989680 ;  /* 0x009896800000895d */ /* 0x002fea0003900000 */
[----:B------:R-:W1:Y:S02]  /*15650*/  @!P0 SYNCS.PHASECHK.TRANS64 P0, [R3+URZ], R0 ;  /* 0x00000000030085a7 */ /* 0x000e64000800007f */
[----:B-1----:R-:W-:Y:S05]  /*15660*/  @!P0 BRA `(.L_x_499) ;  /* 0xfffffffc00f08947 */ /* 0x002fea000383ffff */
.L_x_495:
[----:B------:R-:W-:Y:S05]  /*15670*/  BSYNC B0 ;  /* 0x0000000000007941 */ /* 0x000fea0003800000 */
.L_x_494:
[----:B------:R-:W-:Y:S05]  /*15680*/  EXIT ;  /* 0x000000000000794d */ /* 0x000fea0003800000 */
.L_x_17:
[----:B-1----:R1:W4:Y:S02]  /*15690*/  SYNCS.PHASECHK.TRANS64.TRYWAIT P1, [R3+URZ], R0 ;  /* 0x00000000030075a7 */ /* 0x002324000802017f */
[----:B----4-:R-:W-:Y:S05]  /*156a0*/  @!P1 NANOSLEEP.SYNCS 0x989680 ;  /* 0x009896800000995d */ /* 0x010fea0003900000 */
[----:B------:R-:W4:Y:S02]  /*156b0*/  @!P1 SYNCS.PHASECHK.TRANS64 P1, [R3+URZ], R0 ;  /* 0x00000000030095a7 */ /* 0x000f24000802007f */
[----:B----4-:R-:W-:Y:S05]  /*156c0*/  @!P1 BRA `(.L_x_17) ;  /* 0xfffffffc00f09947 */ /* 0x010fea000383ffff */
[----:B------:R-:W-:Y:S05]  /*156d0*/  BRA `(.L_x_16) ;  /* 0xfffffebc00487947 */ /* 0x000fea000383ffff */
.L_x_22:
[----:B-1----:R-:W-:-:S04]  /*156e0*/  IMAD.U32 R4, RZ, RZ, UR4 ;  /* 0x00000004ff047e24 */ /* 0x002fc8000f8e00ff */
[----:B------:R1:W2:Y:S03]  /*156f0*/  SYNCS.PHASECHK.TRANS64.TRYWAIT P1, [R4+URZ], R3 ;  /* 0x00000003040075a7 */ /* 0x0002a6000802017f */
[----:B--2---:R-:W-:Y:S05]  /*15700*/  @!P1 NANOSLEEP.SYNCS 0x989680 ;  /* 0x009896800000995d */ /* 0x004fea0003900000 */
[----:B------:R-:W2:Y:S02]  /*15710*/  @!P1 SYNCS.PHASECHK.TRANS64 P1, [R4+URZ], R3 ;  /* 0x00000003040095a7 */ /* 0x000ea4000802007f */
[----:B--2---:R-:W-:Y:S05]  /*15720*/  @!P1 BRA `(.L_x_22) ;  /* 0xfffffffc00ec9947 */ /* 0x004fea000383ffff */
[----:B------:R-:W-:Y:S05]  /*15730*/  BRA `(.L_x_21) ;  /* 0xfffffedc00347947 */ /* 0x000fea000383ffff */
.L_x_481:
[----:B------:R-:W-:Y:S01]  /*15740*/  BSSY B1, `(.L_x_500) ;  /* 0x0000006000017945 */ /* 0x000fe20003800000 */
[----:B------:R-:W-:-:S07]  /*15750*/  IMAD.MOV.U32 R15, RZ, RZ, -0x1 ;  /* 0xffffffffff0f7424 */ /* 0x000fce00078e00ff */
[----:B------:R-:W-:Y:S05]  /*15760*/  WARPSYNC.COLLECTIVE R15, `(.L_x_501) ;  /* 0x000000000f0c7348 */ /* 0x000fea0003c00000 */
[----:B------:R-:W-:Y:S02]  /*15770*/  ELECT P6, UR62, PT ;  /* 0x00000000003e782f */ /* 0x000fe400038c0000 */
[----:B------:R-:W-:Y:S01]  /*15780*/  MOV R14, UR62 ;  /* 0x0000003e000e7c02 */ /* 0x000fe20008000f00 */
[----:B------:R-:W-:Y:S10]  /*15790*/  ENDCOLLECTIVE ;  /* 0x000000000000791b */ /* 0x000ff40003800000 */
.L_x_501:
[----:B------:R-:W-:Y:S05]  /*157a0*/  BSYNC B1 ;  /* 0x0000000000017941 */ /* 0x000fea0003800000 */
.L_x_500:
[----:B------:R-:W-:Y:S05]  /*157b0*/  BRA `(.L_x_502) ;  /* 0xfffffff000347947 */ /* 0x000fea000383ffff */
.L_x_484:
[----:B-1----:R1:W2:Y:S02]  /*157c0*/  SYNCS.PHASECHK.TRANS64.TRYWAIT P1, [R12+URZ+0x18], R7 ;  /* 0x000018070c0075a7 */ /* 0x0022a4000802017f */
[----:B--2---:R-:W-:Y:S05]  /*157d0*/  @!P1 NANOSLEEP.SYNCS 0x989680 ;  /* 0x009896800000995d */ /* 0x004fea0003900000 */
[----:B------:R-:W2:Y:S02]  /*157e0*/  @!P1 SYNCS.PHASECHK.TRANS64 P1, [R12+URZ+0x18], R7 ;  /* 0x000018070c0095a7 */ /* 0x000ea4000802007f */
[----:B--2---:R-:W-:Y:S05]  /*157f0*/  @!P1 BRA `(.L_x_484) ;  /* 0xfffffffc00f09947 */ /* 0x004fea000383ffff */
[----:B------:R-:W-:Y:S05]  /*15800*/  BRA `(.L_x_503) ;  /* 0xfffffff000687947 */ /* 0x000fea000383ffff */
.L_x_493:
[----:B------:R-:W-:Y:S01]  /*15810*/  BSSY B0, `(.L_x_504) ;  /* 0x0000006000007945 */ /* 0x000fe20003800000 */
[----:B------:R-:W-:-:S07]  /*15820*/  IMAD.MOV.U32 R15, RZ, RZ, -0x1 ;  /* 0xffffffffff0f7424 */ /* 0x000fce00078e00ff */
[----:B------:R-:W-:Y:S05]  /*15830*/  WARPSYNC.COLLECTIVE R15, `(.L_x_505) ;  /* 0x000000000f0c7348 */ /* 0x000fea0003c00000 */
[----:B------:R-:W-:Y:S02]  /*15840*/  ELECT P6, UR62, PT ;  /* 0x00000000003e782f */ /* 0x000fe400038c0000 */
[----:B------:R-:W-:Y:S01]  /*15850*/  MOV R14, UR62 ;  /* 0x0000003e000e7c02 */ /* 0x000fe20008000f00 */
[----:B------:R-:W-:Y:S10]  /*15860*/  ENDCOLLECTIVE ;  /* 0x000000000000791b */ /* 0x000ff40003800000 */
.L_x_505:
[----:B------:R-:W-:Y:S05]  /*15870*/  BSYNC B0 ;  /* 0x0000000000007941 */ /* 0x000fea0003800000 */
.L_x_504:
[----:B------:R-:W-:Y:S05]  /*15880*/  BRA `(.L_x_506) ;  /* 0xfffffff800ec7947 */ /* 0x000fea000383ffff */
.L_x_497:
[----:B0-----:R0:W1:Y:S02]  /*15890*/  SYNCS.PHASECHK.TRANS64.TRYWAIT P0, [R5+URZ], R2 ;  /* 0x00000002050075a7 */ /* 0x001064000800017f */
[----:B-1----:R-:W-:Y:S05]  /*158a0*/  @!P0 NANOSLEEP.SYNCS 0x989680 ;  /* 0x009896800000895d */ /* 0x002fea0003900000 */
[----:B------:R-:W1:Y:S02]  /*158b0*/  @!P0 SYNCS.PHASECHK.TRANS64 P0, [R5+URZ], R2 ;  /* 0x00000002050085a7 */ /* 0x000e64000800007f */
[----:B-1----:R-:W-:Y:S05]  /*158c0*/  @!P0 BRA `(.L_x_497) ;  /* 0xfffffffc00f08947 */ /* 0x002fea000383ffff */
[----:B------:R-:W-:Y:S05]  /*158d0*/  BRA `(.L_x_507) ;  /* 0xfffffffc00147947 */ /* 0x000fea000383ffff */
.L_x_498:
[----:B0-----:R0:W1:Y:S02]  /*158e0*/  SYNCS.PHASECHK.TRANS64.TRYWAIT P0, [R7+URZ], R0 ;  /* 0x00000000070075a7 */ /* 0x001064000800017f */
[----:B-1----:R-:W-:Y:S05]  /*158f0*/  @!P0 NANOSLEEP.SYNCS 0x989680 ;  /* 0x009896800000895d */ /* 0x002fea0003900000 */
[----:B------:R-:W1:Y:S02]  /*15900*/  @!P0 SYNCS.PHASECHK.TRANS64 P0, [R7+URZ], R0 ;  /* 0x00000000070085a7 */ /* 0x000e64000800007f */
[----:B-1----:R-:W-:Y:S05]  /*15910*/  @!P0 BRA `(.L_x_498) ;  /* 0xfffffffc00f08947 */ /* 0x002fea000383ffff */
[----:B------:R-:W-:Y:S05]  /*15920*/  BRA `(.L_x_508) ;  /* 0xfffffffc00247947 */ /* 0x000fea000383ffff */
.L_x_509:
[----:B------:R-:W-:-:S00]  /*15930*/  BRA `(.L_x_509) ;  /* 0xfffffffc00fc7947 */ /* 0x000fc0000383ffff */
[----:B------:R-:W-:-:S00]  /*15940*/  NOP ;  /* 0x0000000000007918 */ /* 0x000fc00000000000 */
        /* <DEDUP_REMOVED lines=11> */
.L_x_510:


//--------------------- .nv.global.init           --------------------------
	.section	.nv.global.init,"aw",@progbits
.nv.global.init:
	.type		$str$22,@object
	.size		$str$22,($str$23 - $str$22)
$str$22:
        /*0000*/ 	.byte	0x6b, 0x5f, 0x74, 0x69, 0x6c, 0x65, 0x5f, 0x63, 0x6f, 0x75, 0x6e, 0x74, 0x20, 0x3e, 0x3d, 0x20
        /*0010*/ 	.byte	0x31, 0x00
	.type		$str$23,@object
	.size		$str$23,(__unnamed_1 - $str$23)
$str$23:
        /*0012*/ 	.byte	0x2f, 0x74, 0x6d, 0x70, 0x2f, 0x63, 0x75, 0x74, 0x6c, 0x61, 0x73, 0x73, 0x5f, 0x73, 0x77, 0x65
        /*0022*/ 	.byte	0x65, 0x70, 0x5f, 0x73, 0x72, 0x63, 0x2f, 0x69, 0x6e, 0x63, 0x6c, 0x75, 0x64, 0x65, 0x2f, 0x63
        /*0032*/ 	.byte	0x75, 0x74, 0x6c, 0x61, 0x73, 0x73, 0x2f, 0x67, 0x65, 0x6d, 0x6d, 0x2f, 0x63, 0x6f, 0x6c, 0x6c
        /*0042*/ 	.byte	0x65, 0x63, 0x74, 0x69, 0x76, 0x65, 0x2f, 0x73, 0x6d, 0x39, 0x30, 0x5f, 0x6d, 0x6d, 0x61, 0x5f
        /*0052*/ 	.byte	0x74, 0x6d, 0x61, 0x5f, 0x67, 0x6d, 0x6d, 0x61, 0x5f, 0x73, 0x73, 0x5f, 0x77, 0x61, 0x72, 0x70
        /*0062*/ 	.byte	0x73, 0x70, 0x65, 0x63, 0x69, 0x61, 0x6c, 0x69, 0x7a, 0x65, 0x64, 0x2e, 0x68, 0x70, 0x70, 0x00
	.type		__unnamed_1,@object
	.size		__unnamed_1,(.L_0 - __unnamed_1)
__unnamed_1:
        /* <DEDUP_REMOVED lines=181> */
        /*0bc2*/ 	.byte	0x74, 0x69, 0x74, 0x79, 0x5d, 0x00
.L_0:


//--------------------- .nv.shared._ZN7cutlass13device_kernelINS_4gemm6kernel13GemmUniversalIN4cute5tupleIJiiiiEEENS1_10collective13CollectiveMmaINS1_34MainloopSm90TmaGmmaWarpSpecializedILi3ENS5_IJNS4_1CILi1EEESB_SB_EEENS1_35KernelTmaWarpSpecializedCooperativeEEENS5_IJNSA_ILi256EEENSA_ILi224EEENSA_ILi64EEEEEENS_10bfloat16_tENS5_IJlSB_lEEESJ_SK_NS4_8TiledMMAINS4_8MMA_AtomIJNS4_4SM904GMMA27MMA_64x32x16_F32BF16BF16_SSILNSO_5MajorE0ELSQ_0ELNSO_7ScaleInE1ELSR_1EEEEEENS4_6LayoutINS5_IJNSA_ILi2EEESB_SB_EEENS5_IJSB_NSA_ILi0EEESX_EEEEENS5_IJNS4_10UnderscoreES10_S10_EEEEENS4_13SM90_TMA_LOADENS4_14ComposedLayoutINS4_7SwizzleILi3ELi4ELi3EEENS4_18smem_ptr_flag_bitsILi16EEENSU_INS5_IJNSA_ILi8EEESH_EEENS5_IJSH_SB_EEEEEEEvNS4_8identityES13_S1D_vS1E_EENS_8epilogue10collective6detail29Sm90TmaWarpSpecializedAdapterINS1H_15DefaultEpilogueISJ_SK_SK_NS1G_6thread17LinearCombinationISJ_Li1EffLNS1L_9ScaleType4KindE0ELNS_15FloatRoundStyleE2ESJ_EENS1_15EpilogueDefaultEEEEEvvEEEEvNT_6ParamsE --------------------------
	.section	.nv.shared._ZN7cutlass13device_kernelINS_4gemm6kernel13GemmUniversalIN4cute5tupleIJiiiiEEENS1_10collective13CollectiveMmaINS1_34MainloopSm90TmaGmmaWarpSpecializedILi3ENS5_IJNS4_1CILi1EEESB_SB_EEENS1_35KernelTmaWarpSpecializedCooperativeEEENS5_IJNSA_ILi256EEENSA_ILi224EEENSA_ILi64EEEEEENS_10bfloat16_tENS5_IJlSB_lEEESJ_SK_NS4_8TiledMMAINS4_8MMA_AtomIJNS4_4SM904GMMA27MMA_64x32x16_F32BF16BF16_SSILNSO_5MajorE0ELSQ_0ELNSO_7ScaleInE1ELSR_1EEEEEENS4_6LayoutINS5_IJNSA_ILi2EEESB_SB_EEENS5_IJSB_NSA_ILi0EEESX_EEEEENS5_IJNS4_10UnderscoreES10_S10_EEEEENS4_13SM90_TMA_LOADENS4_14ComposedLayoutINS4_7SwizzleILi3ELi4ELi3EEENS4_18smem_ptr_flag_bitsILi16EEENSU_INS5_IJNSA_ILi8EEESH_EEENS5_IJSH_SB_EEEEEEEvNS4_8identityES13_S1D_vS1E_EENS_8epilogue10collective6detail29Sm90TmaWarpSpecializedAdapterINS1H_15DefaultEpilogueISJ_SK_SK_NS1G_6thread17LinearCombinationISJ_Li1EffLNS1L_9ScaleType4KindE0ELNS_15FloatRoundStyleE2ESJ_EENS1_15EpilogueDefaultEEEEEvvEEEEvNT_6ParamsE,"aw",@nobits
	.sectionflags	@""
	.align	16
	.zero		1024


//--------------------- .nv.shared.reserved.0     --------------------------
	.section	.nv.shared.reserved.0,"aw",@nobits
	.weak		__nv_reservedSMEM_offset_0_alias
	.size		__nv_reservedSMEM_offset_0_alias, 0, 0
	.other		__nv_reservedSMEM_offset_0_alias,@"STO_CUDA_RESERVED_SHARED STV_DEFAULT"
__nv_reservedSMEM_offset_0_alias:
	.zero		0


//--------------------- .nv.global                --------------------------
	.section	.nv.global,"aw",@nobits
.nv.global:
	.type		_ZN39_INTERNAL_142d1253_4_k_cu_88190e58_68444cute1_E,@object
	.size		_ZN39_INTERNAL_142d1253_4_k_cu_88190e58_68444cute1_E,(_ZN39_INTERNAL_142d1253_4_k_cu_88190e58_68444cuda3std3__45__cpo6cbeginE - _ZN39_INTERNAL_142d1253_4_k_cu_88190e58_68444cute1_E)
_ZN39_INTERNAL_142d1253_4_k_cu_88190e58_68444cute1_E:
	.zero		1
	.type		_ZN39_INTERNAL_142d1253_4_k_cu_88190e58_68444cuda3std3__45__cpo6cbeginE,@object
	.size		_ZN39_INTERNAL_142d1253_4_k_cu_88190e58_68444cuda3std3__45__cpo6cbeginE,(_ZN39_INTERNAL_142d1253_4_k_cu_88190e58_68444cuda3std3__48in_placeE - _ZN39_INTERNAL_142d1253_4_k_cu_88190e58_68444cuda3std3__45__cpo6cbeginE)
_ZN39_INTERNAL_142d1253_4_k_cu_88190e58_68444cuda3std3__45__cpo6cbeginE:
	.zero		1
	.type		_ZN39_INTERNAL_142d1253_4_k_cu_88190e58_68444cuda3std3__48in_placeE,@object
	.size		_ZN39_INTERNAL_142d1253_4_k_cu_88190e58_68444cuda3std3__48in_placeE,(_ZN39_INTERNAL_142d1253_4_k_cu_88190e58_68444cuda3std6ranges3__45__cpo9iter_moveE - _ZN39_INTERNAL_142d1253_4_k_cu_88190e58_68444cuda3std3__48in_placeE)
_ZN39_INTERNAL_142d1253_4_k_cu_88190e58_68444cuda3std3__48in_placeE:
	.zero		1
	.type		_ZN39_INTERNAL_142d1253_4_k_cu_88190e58_68444cuda3std6ranges3__45__cpo9iter_moveE,@object
	.size		_ZN39_INTERNAL_142d1253_4_k_cu_88190e58_68444cuda3std6ranges3__45__cpo9iter_moveE,(_ZN39_INTERNAL_142d1253_4_k_cu_88190e58_68444cuda3std3__45__cpo5beginE - _ZN39_INTERNAL_142d1253_4_k_cu_88190e58_68444cuda3std6ranges3__45__cpo9iter_moveE)
_ZN39_INTERNAL_142d1253_4_k_cu_88190e58_68444cuda3std6ranges3__45__cpo9iter_moveE:
	.zero		1
	.type		_ZN39_INTERNAL_142d1253_4_k_cu_88190e58_68444cuda3std3__45__cpo5beginE,@object
	.size		_ZN39_INTERNAL_142d1253_4_k_cu_88190e58_68444cuda3std3__45__cpo5beginE,(_ZN39_INTERNAL_142d1253_4_k_cu_88190e58_68444cuda3std3__441_GLOBAL__N__142d1253_4_k_cu_88190e58_68446ignoreE - _ZN39_INTERNAL_142d1253_4_k_cu_88190e58_68444cuda3std3__45__cpo5beginE)
_ZN39_INTERNAL_142d1253_4_k_cu_88190e58_68444cuda3std3__45__cpo5beginE:
	.zero		1
	.type		_ZN39_INTERNAL_142d1253_4_k_cu_88190e58_68444cuda3std3__441_GLOBAL__N__142d1253_4_k_cu_88190e58_68446ignoreE,@object
	.size		_ZN39_INTERNAL_142d1253_4_k_cu_88190e58_68444cuda3std3__441_GLOBAL__N__142d1253_4_k_cu_88190e58_68446ignoreE,(_ZN39_INTERNAL_142d1253_4_k_cu_88190e58_68444cute7productE - _ZN39_INTERNAL_142d1253_4_k_cu_88190e58_68444cuda3std3__441_GLOBAL__N__142d1253_4_k_cu_88190e58_68446ignoreE)
_ZN39_INTERNAL_142d1253_4_k_cu_88190e58_68444cuda3std3__441_GLOBAL__N__142d1253_4_k_cu_88190e58_68446ignoreE:
	.zero		1
	.type		_ZN39_INTERNAL_142d1253_4_k_cu_88190e58_68444cute7productE,@object
	.size		_ZN39_INTERNAL_142d1253_4_k_cu_88190e58_68444cute7productE,(_ZN39_INTERNAL_142d1253_4_k_cu_88190e58_68444cuda3std3__45__cpo3endE - _ZN39_INTERNAL_142d1253_4_k_cu_88190e58_68444cute7productE)
_ZN39_INTERNAL_142d1253_4_k_cu_88190e58_68444cute7productE:
	.zero		1
	.type		_ZN39_INTERNAL_142d1253_4_k_cu_88190e58_68444cuda3std3__45__cpo3endE,@object
	.size		_ZN39_INTERNAL_142d1253_4_k_cu_88190e58_68444cuda3std3__45__cpo3endE,(_ZN39_INTERNAL_142d1253_4_k_cu_88190e58_68444cuda3std3__419piecewise_constructE - _ZN39_INTERNAL_142d1253_4_k_cu_88190e58_68444cuda3std3__45__cpo3endE)
_ZN39_INTERNAL_142d1253_4_k_cu_88190e58_68444cuda3std3__45__cpo3endE:
	.zero		1
	.type		_ZN39_INTERNAL_142d1253_4_k_cu_88190e58_68444cuda3std3__419piecewise_constructE,@object
	.size		_ZN39_INTERNAL_142d1253_4_k_cu_88190e58_68444cuda3std3__419piecewise_constructE,(_ZN39_INTERNAL_142d1253_4_k_cu_88190e58_68444cuda3std3__45__cpo4cendE - _ZN39_INTERNAL_142d1253_4_k_cu_88190e58_68444cuda3std3__419piecewise_constructE)
_ZN39_INTERNAL_142d1253_4_k_cu_88190e58_68444cuda3std3__419piecewise_constructE:
	.zero		1
	.type		_ZN39_INTERNAL_142d1253_4_k_cu_88190e58_68444cuda3std3__45__cpo4cendE,@object
	.size		_ZN39_INTERNAL_142d1253_4_k_cu_88190e58_68444cuda3std3__45__cpo4cendE,(_ZN39_INTERNAL_142d1253_4_k_cu_88190e58_68444cuda3std6ranges3__45__cpo4swapE - _ZN39_INTERNAL_142d1253_4_k_cu_88190e58_68444cuda3std3__45__cpo4cendE)
_ZN39_INTERNAL_142d1253_4_k_cu_88190e58_68444cuda3std3__45__cpo4cendE:
	.zero		1
	.type		_ZN39_INTERNAL_142d1253_4_k_cu_88190e58_68444cuda3std6ranges3__45__cpo4swapE,@object
	.size		_ZN39_INTERNAL_142d1253_4_k_cu_88190e58_68444cuda3std6ranges3__45__cpo4swapE,(.L_8 - _ZN39_INTERNAL_142d1253_4_k_cu_88190e58_68444cuda3std6ranges3__45__cpo4swapE)
_ZN39_INTERNAL_142d1253_4_k_cu_88190e58_68444cuda3std6ranges3__45__cpo4swapE:
	.zero		1
.L_8:


//--------------------- .nv.constant0._ZN7cutlass13device_kernelINS_4gemm6kernel13GemmUniversalIN4cute5tupleIJiiiiEEENS1_10collective13CollectiveMmaINS1_34MainloopSm90TmaGmmaWarpSpecializedILi3ENS5_IJNS4_1CILi1EEESB_SB_EEENS1_35KernelTmaWarpSpecializedCooperativeEEENS5_IJNSA_ILi256EEENSA_ILi224EEENSA_ILi64EEEEEENS_10bfloat16_tENS5_IJlSB_lEEESJ_SK_NS4_8TiledMMAINS4_8MMA_AtomIJNS4_4SM904GMMA27MMA_64x32x16_F32BF16BF16_SSILNSO_5MajorE0ELSQ_0ELNSO_7ScaleInE1ELSR_1EEEEEENS4_6LayoutINS5_IJNSA_ILi2EEESB_SB_EEENS5_IJSB_NSA_ILi0EEESX_EEEEENS5_IJNS4_10UnderscoreES10_S10_EEEEENS4_13SM90_TMA_LOADENS4_14ComposedLayoutINS4_7SwizzleILi3ELi4ELi3EEENS4_18smem_ptr_flag_bitsILi16EEENSU_INS5_IJNSA_ILi8EEESH_EEENS5_IJSH_SB_EEEEEEEvNS4_8identityES13_S1D_vS1E_EENS_8epilogue10collective6detail29Sm90TmaWarpSpecializedAdapterINS1H_15DefaultEpilogueISJ_SK_SK_NS1G_6thread17LinearCombinationISJ_Li1EffLNS1L_9ScaleType4KindE0ELNS_15FloatRoundStyleE2ESJ_EENS1_15EpilogueDefaultEEEEEvvEEEEvNT_6ParamsE --------------------------
	.section	.nv.constant0._ZN7cutlass13device_kernelINS_4gemm6kernel13GemmUniversalIN4cute5tupleIJiiiiEEENS1_10collective13CollectiveMmaINS1_34MainloopSm90TmaGmmaWarpSpecializedILi3ENS5_IJNS4_1CILi1EEESB_SB_EEENS1_35KernelTmaWarpSpecializedCooperativeEEENS5_IJNSA_ILi256EEENSA_ILi224EEENSA_ILi64EEEEEENS_10bfloat16_tENS5_IJlSB_lEEESJ_SK_NS4_8TiledMMAINS4_8MMA_AtomIJNS4_4SM904GMMA27MMA_64x32x16_F32BF16BF16_SSILNSO_5MajorE0ELSQ_0ELNSO_7ScaleInE1ELSR_1EEEEEENS4_6LayoutINS5_IJNSA_ILi2EEESB_SB_EEENS5_IJSB_NSA_ILi0EEESX_EEEEENS5_IJNS4_10UnderscoreES10_S10_EEEEENS4_13SM90_TMA_LOADENS4_14ComposedLayoutINS4_7SwizzleILi3ELi4ELi3EEENS4_18smem_ptr_flag_bitsILi16EEENSU_INS5_IJNSA_ILi8EEESH_EEENS5_IJSH_SB_EEEEEEEvNS4_8identityES13_S1D_vS1E_EENS_8epilogue10collective6detail29Sm90TmaWarpSpecializedAdapterINS1H_15DefaultEpilogueISJ_SK_SK_NS1G_6thread17LinearCombinationISJ_Li1EffLNS1L_9ScaleType4KindE0ELNS_15FloatRoundStyleE2ESJ_EENS1_15EpilogueDefaultEEEEEvvEEEEvNT_6ParamsE,"a",@progbits
	.sectionflags	@""
	.align	4
.nv.constant0._ZN7cutlass13device_kernelINS_4gemm6kernel13GemmUniversalIN4cute5tupleIJiiiiEEENS1_10collective13CollectiveMmaINS1_34MainloopSm90TmaGmmaWarpSpecializedILi3ENS5_IJNS4_1CILi1EEESB_SB_EEENS1_35KernelTmaWarpSpecializedCooperativeEEENS5_IJNSA_ILi256EEENSA_ILi224EEENSA_ILi64EEEEEENS_10bfloat16_tENS5_IJlSB_lEEESJ_SK_NS4_8TiledMMAINS4_8MMA_AtomIJNS4_4SM904GMMA27MMA_64x32x16_F32BF16BF16_SSILNSO_5MajorE0ELSQ_0ELNSO_7ScaleInE1ELSR_1EEEEEENS4_6LayoutINS5_IJNSA_ILi2EEESB_SB_EEENS5_IJSB_NSA_ILi0EEESX_EEEEENS5_IJNS4_10UnderscoreES10_S10_EEEEENS4_13SM90_TMA_LOADENS4_14ComposedLayoutINS4_7SwizzleILi3ELi4ELi3EEENS4_18smem_ptr_flag_bitsILi16EEENSU_INS5_IJNSA_ILi8EEESH_EEENS5_IJSH_SB_EEEEEEEvNS4_8identityES13_S1D_vS1E_EENS_8epilogue10collective6detail29Sm90TmaWarpSpecializedAdapterINS1H_15DefaultEpilogueISJ_SK_SK_NS1G_6thread17LinearCombinationISJ_Li1EffLNS1L_9ScaleType4KindE0ELNS_15FloatRoundStyleE2ESJ_EENS1_15EpilogueDefaultEEEEEvvEEEEvNT_6ParamsE:
	.zero		1664


//--------------------- SYMBOLS --------------------------

	.type		.nv.reservedSmem.offset0,@object
	.size		.nv.reservedSmem.offset0,0x4
	.type		__assertfail,@function
